	.headerflags	@"EF_CUDA_TEXMODE_UNIFIED EF_CUDA_64BIT_ADDRESS EF_CUDA_SM86 EF_CUDA_VIRTUAL_SM(EF_CUDA_SM86)"
	.elftype	@"ET_EXEC"


//--------------------- .nv.info                  --------------------------
	.section	.nv.info,"",@"SHT_CUDA_INFO"
	.align	4


	//----- nvinfo : EIATTR_REGCOUNT
	.align		4
        /*0000*/ 	.byte	0x04, 0x2f
        /*0002*/ 	.short	(.L_2 - .L_1)
	.align		4
.L_1:
        /*0004*/ 	.word	index@(triton_red_fused__scaled_dot_product_flash_attention__to_copy_add_mean_mul_pow_rsqrt_2)
        /*0008*/ 	.word	0x00000038


	//----- nvinfo : EIATTR_MIN_STACK_SIZE
	.align		4
.L_2:
        /*000c*/ 	.byte	0x04, 0x12
        /*000e*/ 	.short	(.L_4 - .L_3)
	.align		4
.L_3:
        /*0010*/ 	.word	index@(triton_red_fused__scaled_dot_product_flash_attention__to_copy_add_mean_mul_pow_rsqrt_2)
        /*0014*/ 	.word	0x00000000


	//----- nvinfo : EIATTR_FRAME_SIZE
	.align		4
.L_4:
        /*0018*/ 	.byte	0x04, 0x11
        /*001a*/ 	.short	(.L_6 - .L_5)
	.align		4
.L_5:
        /*001c*/ 	.word	index@(triton_red_fused__scaled_dot_product_flash_attention__to_copy_add_mean_mul_pow_rsqrt_2)
        /*0020*/ 	.word	0x00000000


	//----- nvinfo : EIATTR_MIN_STACK_SIZE
	.align		4
.L_6:
        /*0024*/ 	.byte	0x04, 0x12
        /*0026*/ 	.short	(.L_8 - .L_7)
	.align		4
.L_7:
        /*0028*/ 	.word	index@(triton_red_fused__scaled_dot_product_flash_attention__to_copy_add_mean_mul_pow_rsqrt_2)
        /*002c*/ 	.word	0x00000000
.L_8:


//--------------------- .nv.info.triton_red_fused__scaled_dot_product_flash_attention__to_copy_add_mean_mul_pow_rsqrt_2 --------------------------
	.section	.nv.info.triton_red_fused__scaled_dot_product_flash_attention__to_copy_add_mean_mul_pow_rsqrt_2,"",@"SHT_CUDA_INFO"
	.sectionflags	@""
	.align	4


	//----- nvinfo : EIATTR_CUDA_API_VERSION
	.align		4
        /*0000*/ 	.byte	0x04, 0x37
        /*0002*/ 	.short	(.L_10 - .L_9)
.L_9:
        /*0004*/ 	.word	0x0000007c


	//----- nvinfo : EIATTR_SW2861232_WAR
	.align		4
.L_10:
        /*0008*/ 	.byte	0x01, 0x35
	.zero		2


	//----- nvinfo : EIATTR_PARAM_CBANK
	.align		4
        /*000c*/ 	.byte	0x04, 0x0a
        /*000e*/ 	.short	(.L_12 - .L_11)
	.align		4
.L_11:
        /*0010*/ 	.word	index@(.nv.constant0.triton_red_fused__scaled_dot_product_flash_attention__to_copy_add_mean_mul_pow_rsqrt_2)
        /*0014*/ 	.short	0x0160
        /*0016*/ 	.short	0x0048


	//----- nvinfo : EIATTR_CBANK_PARAM_SIZE
	.align		4
.L_12:
        /*0018*/ 	.byte	0x03, 0x19
        /*001a*/ 	.short	0x0048


	//----- nvinfo : EIATTR_KPARAM_INFO
	.align		4
        /*001c*/ 	.byte	0x04, 0x17
        /*001e*/ 	.short	(.L_14 - .L_13)
.L_13:
        /*0020*/ 	.word	0x00000000
        /*0024*/ 	.short	0x0009
        /*0026*/ 	.short	0x0040
        /*0028*/ 	.byte	0x00, 0xf4, 0x21, 0x00


	//----- nvinfo : EIATTR_KPARAM_INFO
	.align		4
.L_14:
        /*002c*/ 	.byte	0x04, 0x17
        /*002e*/ 	.short	(.L_16 - .L_15)
.L_15:
        /*0030*/ 	.word	0x00000000
        /*0034*/ 	.short	0x0008
        /*0036*/ 	.short	0x003c
        /*0038*/ 	.byte	0x00, 0xf0, 0x11, 0x00


	//----- nvinfo : EIATTR_KPARAM_INFO
	.align		4
.L_16:
        /*003c*/ 	.byte	0x04, 0x17
        /*003e*/ 	.short	(.L_18 - .L_17)
.L_17:
        /*0040*/ 	.word	0x00000000
        /*0044*/ 	.short	0x0007
        /*0046*/ 	.short	0x0038
        /*0048*/ 	.byte	0x00, 0xf0, 0x11, 0x00


	//----- nvinfo : EIATTR_KPARAM_INFO
	.align		4
.L_18:
        /*004c*/ 	.byte	0x04, 0x17
        /*004e*/ 	.short	(.L_20 - .L_19)
.L_19:
        /*0050*/ 	.word	0x00000000
        /*0054*/ 	.short	0x0006
        /*0056*/ 	.short	0x0030
        /*0058*/ 	.byte	0x00, 0xf4, 0x21, 0x00


	//----- nvinfo : EIATTR_KPARAM_INFO
	.align		4
.L_20:
        /*005c*/ 	.byte	0x04, 0x17
        /*005e*/ 	.short	(.L_22 - .L_21)
.L_21:
        /*0060*/ 	.word	0x00000000
        /*0064*/ 	.short	0x0005
        /*0066*/ 	.short	0x0028
        /*0068*/ 	.byte	0x00, 0xf4, 0x21, 0x00


	//----- nvinfo : EIATTR_KPARAM_INFO
	.align		4
.L_22:
        /*006c*/ 	.byte	0x04, 0x17
        /*006e*/ 	.short	(.L_24 - .L_23)
.L_23:
        /*0070*/ 	.word	0x00000000
        /*0074*/ 	.short	0x0004
        /*0076*/ 	.short	0x0020
        /*0078*/ 	.byte	0x00, 0xf4, 0x21, 0x00


	//----- nvinfo : EIATTR_KPARAM_INFO
	.align		4
.L_24:
        /*007c*/ 	.byte	0x04, 0x17
        /*007e*/ 	.short	(.L_26 - .L_25)
.L_25:
        /*0080*/ 	.word	0x00000000
        /*0084*/ 	.short	0x0003
        /*0086*/ 	.short	0x0018
        /*0088*/ 	.byte	0x00, 0xf4, 0x21, 0x00


	//----- nvinfo : EIATTR_KPARAM_INFO
	.align		4
.L_26:
        /*008c*/ 	.byte	0x04, 0x17
        /*008e*/ 	.short	(.L_28 - .L_27)
.L_27:
        /*0090*/ 	.word	0x00000000
        /*0094*/ 	.short	0x0002
        /*0096*/ 	.short	0x0010
        /*0098*/ 	.byte	0x00, 0xf4, 0x21, 0x00


	//----- nvinfo : EIATTR_KPARAM_INFO
	.align		4
.L_28:
        /*009c*/ 	.byte	0x04, 0x17
        /*009e*/ 	.short	(.L_30 - .L_29)
.L_29:
        /*00a0*/ 	.word	0x00000000
        /*00a4*/ 	.short	0x0001
        /*00a6*/ 	.short	0x0008
        /*00a8*/ 	.byte	0x00, 0xf4, 0x21, 0x00


	//----- nvinfo : EIATTR_KPARAM_INFO
	.align		4
.L_30:
        /*00ac*/ 	.byte	0x04, 0x17
        /*00ae*/ 	.short	(.L_32 - .L_31)
.L_31:
        /*00b0*/ 	.word	0x00000000
        /*00b4*/ 	.short	0x0000
        /*00b6*/ 	.short	0x0000
        /*00b8*/ 	.byte	0x00, 0xf4, 0x21, 0x00


	//----- nvinfo : EIATTR_MAXREG_COUNT
	.align		4
.L_32:
        /*00bc*/ 	.byte	0x03, 0x1b
        /*00be*/ 	.short	0x00ff


	//----- nvinfo : EIATTR_COOP_GROUP_MASK_REGIDS
	.align		4
        /*00c0*/ 	.byte	0x04, 0x29
        /*00c2*/ 	.short	(.L_34 - .L_33)


	//   ....[0]....
.L_33:
        /*00c4*/ 	.word	0xffffffff


	//   ....[1]....
        /*00c8*/ 	.word	0xffffffff


	//   ....[2]....
        /*00cc*/ 	.word	0xffffffff


	//   ....[3]....
        /*00d0*/ 	.word	0xffffffff


	//   ....[4]....
        /*00d4*/ 	.word	0xffffffff


	//   ....[5]....
        /*00d8*/ 	.word	0xffffffff


	//   ....[6]....
        /*00dc*/ 	.word	0xffffffff


	//   ....[7]....
        /*00e0*/ 	.word	0xffffffff


	//   ....[8]....
        /*00e4*/ 	.word	0xffffffff


	//   ....[9]....
        /*00e8*/ 	.word	0xffffffff


	//----- nvinfo : EIATTR_COOP_GROUP_INSTR_OFFSETS
	.align		4
.L_34:
        /*00ec*/ 	.byte	0x04, 0x28
        /*00ee*/ 	.short	(.L_36 - .L_35)


	//   ....[0]....
.L_35:
        /*00f0*/ 	.word	0x00000370


	//   ....[1]....
        /*00f4*/ 	.word	0x00000390


	//   ....[2]....
        /*00f8*/ 	.word	0x000003b0


	//   ....[3]....
        /*00fc*/ 	.word	0x000003e0


	//   ....[4]....
        /*0100*/ 	.word	0x00000430


	//   ....[5]....
        /*0104*/ 	.word	0x00000b50


	//   ....[6]....
        /*0108*/ 	.word	0x00000bd0


	//   ....[7]....
        /*010c*/ 	.word	0x00000bf0


	//   ....[8]....
        /*0110*/ 	.word	0x00000c60


	//   ....[9]....
        /*0114*/ 	.word	0x00000cb0


	//----- nvinfo : EIATTR_EXIT_INSTR_OFFSETS
	.align		4
.L_36:
        /*0118*/ 	.byte	0x04, 0x1c
        /*011a*/ 	.short	(.L_38 - .L_37)


	//   ....[0]....
.L_37:
        /*011c*/ 	.word	0x00001b00


	//   ....[1]....
        /*0120*/ 	.word	0x00001b40


	//----- nvinfo : EIATTR_REQNTID
	.align		4
.L_38:
        /*0124*/ 	.byte	0x04, 0x10
        /*0126*/ 	.short	(.L_40 - .L_39)
.L_39:
        /*0128*/ 	.word	0x00000080
        /*012c*/ 	.word	0x00000001
        /*0130*/ 	.word	0x00000001
.L_40:


//--------------------- .nv.callgraph             --------------------------
	.section	.nv.callgraph,"",@"SHT_CUDA_CALLGRAPH"
	.align	4
	.sectionentsize	8
	.align		4
        /*0000*/ 	.word	0x00000000
	.align		4
        /*0004*/ 	.word	0xffffffff
	.align		4
        /*0008*/ 	.word	0x00000000
	.align		4
        /*000c*/ 	.word	0xfffffffe
	.align		4
        /*0010*/ 	.word	0x00000000
	.align		4
        /*0014*/ 	.word	0xfffffffd
	.align		4
        /*0018*/ 	.word	0x00000000
	.align		4
        /*001c*/ 	.word	0xfffffffc


//--------------------- .nv.rel.action            --------------------------
	.section	.nv.rel.action,"",@"SHT_CUDA_RELOCINFO"
	.align	8
	.sectionentsize	8
        /*0000*/ 	.byte	0x73, 0x00, 0x00, 0x00, 0x00, 0x00, 0x00, 0x00, 0x00, 0x00, 0x00, 0x11, 0x25, 0x00, 0x05, 0x36


//--------------------- .nv.constant4             --------------------------
	.section	.nv.constant4,"a",@progbits
	.align	8
	.align		8
.nv.constant4:
        /*0000*/ 	.dword	_$_str


//--------------------- .nv.constant0.triton_red_fused__scaled_dot_product_flash_attention__to_copy_add_mean_mul_pow_rsqrt_2 --------------------------
	.section	.nv.constant0.triton_red_fused__scaled_dot_product_flash_attention__to_copy_add_mean_mul_pow_rsqrt_2,"a",@progbits
	.sectionflags	@""
	.align	4
.nv.constant0.triton_red_fused__scaled_dot_product_flash_attention__to_copy_add_mean_mul_pow_rsqrt_2:
	.zero		424


//--------------------- .text.triton_red_fused__scaled_dot_product_flash_attention__to_copy_add_mean_mul_pow_rsqrt_2 --------------------------
	.section	.text.triton_red_fused__scaled_dot_product_flash_attention__to_copy_add_mean_mul_pow_rsqrt_2,"ax",@progbits
	.sectionflags	@"SHF_BARRIERS=1"
	.sectioninfo	@"SHI_REGISTERS=56"
	.align	128
        .global         triton_red_fused__scaled_dot_product_flash_attention__to_copy_add_mean_mul_pow_rsqrt_2
        .type           triton_red_fused__scaled_dot_product_flash_attention__to_copy_add_mean_mul_pow_rsqrt_2,@function
        .size           triton_red_fused__scaled_dot_product_flash_attention__to_copy_add_mean_mul_pow_rsqrt_2,(.L_x_1 - triton_red_fused__scaled_dot_product_flash_attention__to_copy_add_mean_mul_pow_rsqrt_2)
        .other          triton_red_fused__scaled_dot_product_flash_attention__to_copy_add_mean_mul_pow_rsqrt_2,@"STO_CUDA_ENTRY STV_DEFAULT"
triton_red_fused__scaled_dot_product_flash_attention__to_copy_add_mean_mul_pow_rsqrt_2:
.text.triton_red_fused__scaled_dot_product_flash_attention__to_copy_add_mean_mul_pow_rsqrt_2:
[----:B------:R-:W-:Y:S02]  /*0000*/  MOV R1, c[0x0][0x28] ;  /* 0x00000a0000017a02 */ /* 0x000fe40000000f00 */
[----:B------:R-:W0:Y:S01]  /*0010*/  S2R R34, SR_TID.X ;  /* 0x0000000000227919 */ /* 0x000e220000002100 */
[----:B------:R-:W-:Y:S01]  /*0020*/  IMAD.MOV.U32 R21, RZ, RZ, 0x4 ;  /* 0x00000004ff157424 */ /* 0x000fe200078e00ff */
[----:B------:R-:W-:Y:S01]  /*0030*/  CS2R R12, SRZ ;  /* 0x00000000000c7805 */ /* 0x000fe2000001ff00 */
[----:B------:R-:W-:Y:S01]  /*0040*/  CS2R R14, SRZ ;  /* 0x00000000000e7805 */ /* 0x000fe2000001ff00 */
[----:B------:R-:W1:Y:S01]  /*0050*/  S2R R2, SR_CTAID.X ;  /* 0x0000000000027919 */ /* 0x000e620000002500 */
[----:B------:R-:W-:Y:S01]  /*0060*/  ULDC.64 UR4, c[0x0][0x118] ;  /* 0x0000460000047ab9 */ /* 0x000fe20000000a00 */
[----:B0-----:R-:W-:Y:S02]  /*0070*/  SHF.R.U32.HI R27, RZ, 0x5, R34 ;  /* 0x00000005ff1b7819 */ /* 0x001fe40000011622 */
[----:B------:R-:W-:Y:S01]  /*0080*/  SHF.L.U32 R3, R34, 0x2, RZ ;  /* 0x0000000222037819 */ /* 0x000fe200000006ff */
[----:B-1----:R-:W-:Y:S01]  /*0090*/  IMAD.SHL.U32 R2, R2, 0x4, RZ ;  /* 0x0000000402027824 */ /* 0x002fe200078e00ff */
[----:B------:R-:W-:-:S02]  /*00a0*/  SGXT.U32 R27, R27, 0x2 ;  /* 0x000000021b1b781a */ /* 0x000fc40000000000 */
[----:B------:R-:W-:Y:S02]  /*00b0*/  LOP3.LUT R23, R3, 0x7c, RZ, 0xc0, !PT ;  /* 0x0000007c03177812 */ /* 0x000fe400078ec0ff */
[----:B------:R-:W-:-:S04]  /*00c0*/  LOP3.LUT R24, R27, R2, RZ, 0xfc, !PT ;  /* 0x000000021b187212 */ /* 0x000fc800078efcff */
[C---:B------:R-:W-:Y:S01]  /*00d0*/  ISETP.GE.AND P2, PT, R24.reuse, 0x18180, PT ;  /* 0x000181801800780c */ /* 0x040fe20003f46270 */
[----:B------:R-:W-:-:S05]  /*00e0*/  IMAD.HI R0, R24, 0x2aaaaaab, RZ ;  /* 0x2aaaaaab18007827 */ /* 0x000fca00078e02ff */
[----:B------:R-:W-:-:S04]  /*00f0*/  SHF.R.U32.HI R5, RZ, 0x1f, R0 ;  /* 0x0000001fff057819 */ /* 0x000fc80000011600 */
[----:B------:R-:W-:-:S04]  /*0100*/  LEA.HI.SX32 R5, R0, R5, 0x1e ;  /* 0x0000000500057211 */ /* 0x000fc800078ff2ff */
[----:B------:R-:W-:-:S05]  /*0110*/  LEA R10, R5, R23, 0x7 ;  /* 0x00000017050a7211 */ /* 0x000fca00078e38ff */
[----:B------:R-:W-:-:S05]  /*0120*/  IMAD.WIDE R8, R10, R21, c[0x0][0x170] ;  /* 0x00005c000a087625 */ /* 0x000fca00078e0215 */
[----:B------:R0:W2:Y:S01]  /*0130*/  @!P2 LDG.E.EL.128 R12, [R8.64] ;  /* 0x00000004080ca981 */ /* 0x0000a2000c2e1d00 */
[----:B------:R-:W-:-:S04]  /*0140*/  IMAD R0, R5, -0x18, R24 ;  /* 0xffffffe805007824 */ /* 0x000fc800078e0218 */
[----:B------:R-:W-:Y:S01]  /*0150*/  IMAD R4, R0, 0x80, R23 ;  /* 0x0000008000047824 */ /* 0x000fe200078e0217 */
[----:B------:R-:W-:-:S03]  /*0160*/  MOV R0, 0x2 ;  /* 0x0000000200007802 */ /* 0x000fc60000000f00 */
[----:B------:R-:W-:Y:S02]  /*0170*/  IMAD R11, R5, 0x2400, R4 ;  /* 0x00002400050b7824 */ /* 0x000fe400078e0204 */
[----:B------:R-:W-:Y:S02]  /*0180*/  CS2R R4, SRZ ;  /* 0x0000000000047805 */ /* 0x000fe4000001ff00 */
[----:B------:R-:W-:-:S05]  /*0190*/  IMAD.WIDE R6, R11, R0, c[0x0][0x160] ;  /* 0x000058000b067625 */ /* 0x000fca00078e0200 */
[----:B------:R1:W3:Y:S01]  /*01a0*/  @!P2 LDG.E.EL.64 R4, [R6.64] ;  /* 0x000000040604a981 */ /* 0x0002e2000c2e1b00 */
[----:B------:R-:W-:Y:S01]  /*01b0*/  SHF.R.U32.HI R16, RZ, 0x3, R34 ;  /* 0x00000003ff107819 */ /* 0x000fe20000011622 */
[----:B------:R-:W-:Y:S01]  /*01c0*/  CS2R R32, SRZ ;  /* 0x0000000000207805 */ /* 0x000fe2000001ff00 */
[----:B------:R-:W-:Y:S01]  /*01d0*/  LOP3.LUT R3, R3, 0x1fc, RZ, 0xc0, !PT ;  /* 0x000001fc03037812 */ /* 0x000fe200078ec0ff */
[----:B------:R-:W-:Y:S01]  /*01e0*/  CS2R R18, SRZ ;  /* 0x0000000000127805 */ /* 0x000fe2000001ff00 */
[----:B------:R-:W-:Y:S02]  /*01f0*/  LOP3.LUT R16, R16, 0xc, RZ, 0xc0, !PT ;  /* 0x0000000c10107812 */ /* 0x000fe400078ec0ff */
[----:B0-----:R-:W-:Y:S02]  /*0200*/  LOP3.LUT R9, R34, 0x7f, RZ, 0xc0, !PT ;  /* 0x0000007f22097812 */ /* 0x001fe400078ec0ff */
[----:B------:R-:W-:Y:S01]  /*0210*/  IADD3 R43, R11, 0xc00, RZ ;  /* 0x00000c000b2b7810 */ /* 0x000fe20007ffe0ff */
[----:B------:R-:W-:-:S02]  /*0220*/  IMAD.IADD R3, R3, 0x1, R16 ;  /* 0x0000000103037824 */ /* 0x000fc400078e0210 */
[----:B-1----:R-:W-:Y:S01]  /*0230*/  IMAD.WIDE.U32 R6, R9, R0, c[0x0][0x168] ;  /* 0x00005a0009067625 */ /* 0x002fe200078e0000 */
[----:B------:R-:W-:-:S03]  /*0240*/  CS2R R16, SRZ ;  /* 0x0000000000107805 */ /* 0x000fc6000001ff00 */
[----:B------:R-:W-:Y:S01]  /*0250*/  IMAD.WIDE R42, R43, R0, c[0x0][0x160] ;  /* 0x000058002b2a7625 */ /* 0x000fe200078e0200 */
[----:B------:R0:W4:Y:S03]  /*0260*/  LDG.E.EL.U16 R45, [R6.64] ;  /* 0x00000004062d7981 */ /* 0x000126000c2e1500 */
[----:B------:R-:W-:Y:S01]  /*0270*/  IMAD.WIDE R10, R10, R21, c[0x0][0x178] ;  /* 0x00005e000a0a7625 */ /* 0x000fe200078e0215 */
[----:B------:R1:W5:Y:S04]  /*0280*/  @!P2 LDG.E.EL.64 R32, [R42.64] ;  /* 0x000000042a20a981 */ /* 0x000368000c2e1b00 */
[----:B--2---:R-:W-:Y:S04]  /*0290*/  STS.128 [R3.X4], R12 ;  /* 0x0000000c03007388 */ /* 0x004fe80000004c00 */
[----:B------:R-:W-:Y:S06]  /*02a0*/  BAR.SYNC.DEFER_BLOCKING 0x0 ;  /* 0x0000000000007b1d */ /* 0x000fec0000010000 */
[----:B------:R2:W4:Y:S01]  /*02b0*/  @!P2 LDG.E.EL.128 R16, [R10.64] ;  /* 0x000000040a10a981 */ /* 0x000522000c2e1d00 */
[----:B---3--:R-:W-:-:S04]  /*02c0*/  PRMT R46, R4, 0x7632, R46 ;  /* 0x00007632042e7816 */ /* 0x008fc8000000002e */
[----:B------:R-:W-:Y:S01]  /*02d0*/  SHF.L.U32 R46, R46, 0x10, RZ ;  /* 0x000000102e2e7819 */ /* 0x000fe200000006ff */
[----:B------:R-:W-:Y:S01]  /*02e0*/  IMAD.U32 R49, R4, 0x10000, RZ ;  /* 0x0001000004317824 */ /* 0x000fe200078e00ff */
[----:B------:R-:W-:-:S03]  /*02f0*/  PRMT R50, R5, 0x7632, R50 ;  /* 0x0000763205327816 */ /* 0x000fc60000000032 */
[----:B------:R-:W-:Y:S01]  /*0300*/  FMUL R4, R46, R46 ;  /* 0x0000002e2e047220 */ /* 0x000fe20000400000 */
[----:B------:R-:W-:-:S03]  /*0310*/  SHF.L.U32 R47, R5, 0x10, RZ ;  /* 0x00000010052f7819 */ /* 0x000fc600000006ff */
[----:B------:R-:W-:Y:S01]  /*0320*/  FFMA R4, R49, R49, R4 ;  /* 0x0000003131047223 */ /* 0x000fe20000000004 */
[----:B------:R-:W-:-:S03]  /*0330*/  IMAD.U32 R50, R50, 0x10000, RZ ;  /* 0x0001000032327824 */ /* 0x000fc600078e00ff */
[----:B------:R-:W-:-:S04]  /*0340*/  FFMA R5, R47, R47, R4 ;  /* 0x0000002f2f057223 */ /* 0x000fc80000000004 */
[----:B------:R-:W-:-:S05]  /*0350*/  FFMA R5, R50, R50, R5 ;  /* 0x0000003232057223 */ /* 0x000fca0000000005 */
[----:B0-----:R-:W-:-:S05]  /*0360*/  FSEL R6, R5, RZ, !P2 ;  /* 0x000000ff05067208 */ /* 0x001fca0005000000 */
[----:B------:R-:W0:Y:S02]  /*0370*/  SHFL.BFLY PT, R5, R6, 0x10, 0x1f ;  /* 0x0e001f0006057f89 */ /* 0x000e2400000e0000 */
[----:B0-----:R-:W-:-:S05]  /*0380*/  FADD R7, R6, R5 ;  /* 0x0000000506077221 */ /* 0x001fca0000000000 */
[----:B------:R-:W0:Y:S02]  /*0390*/  SHFL.BFLY PT, R4, R7, 0x8, 0x1f ;  /* 0x0d001f0007047f89 */ /* 0x000e2400000e0000 */
[----:B0-----:R-:W-:-:S05]  /*03a0*/  FADD R8, R7, R4 ;  /* 0x0000000407087221 */ /* 0x001fca0000000000 */
[----:B------:R-:W2:Y:S01]  /*03b0*/  SHFL.BFLY PT, R5, R8, 0x4, 0x1f ;  /* 0x0c801f0008057f89 */ /* 0x000ea200000e0000 */
[----:B------:R-:W-:Y:S01]  /*03c0*/  LOP3.LUT R4, R2, 0x3, R34, 0xf8, !PT ;  /* 0x0000000302047812 */ /* 0x000fe200078ef822 */
[----:B--2---:R-:W-:-:S05]  /*03d0*/  FADD R10, R8, R5 ;  /* 0x00000005080a7221 */ /* 0x004fca0000000000 */
[----:B------:R-:W0:Y:S01]  /*03e0*/  SHFL.BFLY PT, R5, R10, 0x2, 0x1f ;  /* 0x0c401f000a057f89 */ /* 0x000e2200000e0000 */
[----:B------:R-:W-:Y:S01]  /*03f0*/  IMAD.HI R2, R4, 0x2aaaaaab, RZ ;  /* 0x2aaaaaab04027827 */ /* 0x000fe200078e02ff */
[----:B------:R-:W-:Y:S01]  /*0400*/  SHF.R.U32.HI R25, RZ, 0x2, R34 ;  /* 0x00000002ff197819 */ /* 0x000fe20000011622 */
[----:B0-----:R-:W-:-:S03]  /*0410*/  FADD R11, R10, R5 ;  /* 0x000000050a0b7221 */ /* 0x001fc60000000000 */
[----:B------:R-:W-:Y:S02]  /*0420*/  SHF.R.U32.HI R5, RZ, 0x1f, R2 ;  /* 0x0000001fff057819 */ /* 0x000fe40000011602 */
[----:B------:R-:W0:Y:S02]  /*0430*/  SHFL.BFLY PT, R6, R11, 0x1, 0x1f ;  /* 0x0c201f000b067f89 */ /* 0x000e2400000e0000 */
[----:B------:R-:W-:Y:S02]  /*0440*/  LEA.HI R5, R2, R5, RZ, 0x1e ;  /* 0x0000000502057211 */ /* 0x000fe400078ff0ff */
[----:B------:R-:W-:-:S03]  /*0450*/  SHF.R.U32.HI R2, RZ, 0x2, R34 ;  /* 0x00000002ff027819 */ /* 0x000fc60000011622 */
[----:B------:R-:W-:Y:S01]  /*0460*/  IMAD R39, R5, 0x30, R4 ;  /* 0x0000003005277824 */ /* 0x000fe200078e0204 */
[----:B------:R-:W-:Y:S02]  /*0470*/  SHF.L.U32 R5, R34, 0x7, RZ ;  /* 0x0000000722057819 */ /* 0x000fe400000006ff */
[----:B------:R-:W-:Y:S01]  /*0480*/  SGXT.U32 R2, R2, 0x5 ;  /* 0x000000050202781a */ /* 0x000fe20000000000 */
[----:B------:R-:W-:Y:S01]  /*0490*/  IMAD.SHL.U32 R39, R39, 0x80, RZ ;  /* 0x0000008027277824 */ /* 0x000fe200078e00ff */
[----:B------:R-:W-:Y:S02]  /*04a0*/  LOP3.LUT R5, R5, 0x180, RZ, 0xc0, !PT ;  /* 0x0000018005057812 */ /* 0x000fe400078ec0ff */
[----:B------:R-:W-:Y:S02]  /*04b0*/  LOP3.LUT R7, R25, 0x1, RZ, 0xc0, !PT ;  /* 0x0000000119077812 */ /* 0x000fe400078ec0ff */
[----:B------:R-:W-:Y:S02]  /*04c0*/  LOP3.LUT R10, R39, 0x1e, R25, 0xf8, !PT ;  /* 0x0000001e270a7812 */ /* 0x000fe400078ef819 */
[----:B------:R-:W-:-:S02]  /*04d0*/  LOP3.LUT R8, R2, R5, RZ, 0xfc, !PT ;  /* 0x0000000502087212 */ /* 0x000fc400078efcff */
[----:B------:R-:W-:Y:S02]  /*04e0*/  ISETP.NE.U32.AND P3, PT, R7, 0x1, PT ;  /* 0x000000010700780c */ /* 0x000fe40003f65070 */
[----:B------:R-:W-:Y:S02]  /*04f0*/  SHF.R.S32.HI R7, RZ, 0x1f, R39 ;  /* 0x0000001fff077819 */ /* 0x000fe40000011427 */
[----:B------:R-:W-:Y:S02]  /*0500*/  LEA R20, P4, R10, c[0x0][0x160], 0x1 ;  /* 0x000058000a147a11 */ /* 0x000fe400078808ff */
[----:B------:R-:W-:Y:S01]  /*0510*/  LEA.HI R8, R5, R8, RZ, 0x1b ;  /* 0x0000000805087211 */ /* 0x000fe200078fd8ff */
[----:B0-----:R-:W-:Y:S01]  /*0520*/  FADD R29, R11, R6 ;  /* 0x000000060b1d7221 */ /* 0x001fe20000000000 */
[C---:B------:R-:W-:Y:S02]  /*0530*/  ISETP.LT.AND P0, PT, R4.reuse, 0x18180, P3 ;  /* 0x000181800400780c */ /* 0x040fe40001f01270 */
[----:B------:R-:W-:Y:S01]  /*0540*/  ISETP.LT.AND P1, PT, R4, 0x18180, !P3 ;  /* 0x000181800400780c */ /* 0x000fe20005f21270 */
[----:B------:R-:W-:Y:S01]  /*0550*/  LDS R6, [R8.X4+0x80] ;  /* 0x0000800008067984 */ /* 0x000fe20000004800 */
[----:B------:R-:W-:-:S03]  /*0560*/  LEA.HI.X R21, R10, c[0x0][0x164], R7, 0x1, P4 ;  /* 0x000059000a157a11 */ /* 0x000fc600020f0c07 */
[----:B------:R-:W-:Y:S04]  /*0570*/  LDS R7, [R8.X4] ;  /* 0x0000000008077984 */ /* 0x000fe80000004800 */
[----:B------:R-:W-:Y:S04]  /*0580*/  LDS R5, [R8.X4+0x100] ;  /* 0x0001000008057984 */ /* 0x000fe80000004800 */
[----:B------:R-:W-:Y:S04]  /*0590*/  LDS R4, [R8.X4+0x180] ;  /* 0x0001800008047984 */ /* 0x000fe80000004800 */
[----:B------:R-:W-:Y:S01]  /*05a0*/  BAR.SYNC.DEFER_BLOCKING 0x0 ;  /* 0x0000000000007b1d */ /* 0x000fe20000010000 */
[----:B------:R-:W-:-:S02]  /*05b0*/  PRMT R35, RZ, 0x7610, R35 ;  /* 0x00007610ff237816 */ /* 0x000fc40000000023 */
[C-C-:B------:R-:W-:Y:S02]  /*05c0*/  LOP3.LUT R11, R39.reuse, 0x61, R2.reuse, 0xfe, !PT ;  /* 0x00000061270b7812 */ /* 0x140fe400078efe02 */
[----:B------:R-:W-:Y:S02]  /*05d0*/  MOV R40, 0x3c000000 ;  /* 0x3c00000000287802 */ /* 0x000fe40000000f00 */
[C-C-:B------:R-:W-:Y:S02]  /*05e0*/  LOP3.LUT R37, R39.reuse, 0x21, R2.reuse, 0xfe, !PT ;  /* 0x0000002127257812 */ /* 0x140fe400078efe02 */
[----:B------:R-:W-:Y:S01]  /*05f0*/  LOP3.LUT R31, R39, 0x41, R2, 0xfe, !PT ;  /* 0x00000041271f7812 */ /* 0x000fe200078efe02 */
[-C--:B------:R-:W-:Y:S01]  /*0600*/  IMAD.WIDE R10, R11, R0.reuse, c[0x0][0x160] ;  /* 0x000058000b0a7625 */ /* 0x080fe200078e0200 */
[----:B------:R-:W-:Y:S02]  /*0610*/  PRMT R38, RZ, 0x7610, R38 ;  /* 0x00007610ff267816 */ /* 0x000fe40000000026 */
[----:B------:R-:W-:Y:S01]  /*0620*/  PRMT R26, RZ, 0x7610, R26 ;  /* 0x00007610ff1a7816 */ /* 0x000fe2000000001a */
[----:B------:R-:W-:Y:S01]  /*0630*/  IMAD.WIDE R36, R37, R0, c[0x0][0x160] ;  /* 0x0000580025247625 */ /* 0x000fe200078e0200 */
[----:B------:R-:W-:-:S03]  /*0640*/  PRMT R51, RZ, 0x7610, R51 ;  /* 0x00007610ff337816 */ /* 0x000fc60000000033 */
[----:B------:R-:W-:Y:S01]  /*0650*/  IMAD.WIDE R30, R31, R0, c[0x0][0x160] ;  /* 0x000058001f1e7625 */ /* 0x000fe200078e0200 */
[----:B------:R-:W-:Y:S02]  /*0660*/  PRMT R52, RZ, 0x7610, R52 ;  /* 0x00007610ff347816 */ /* 0x000fe40000000034 */
[----:B------:R-:W-:Y:S01]  /*0670*/  PRMT R48, RZ, 0x7610, R48 ;  /* 0x00007610ff307816 */ /* 0x000fe20000000030 */
[----:B----4-:R0:W-:Y:S04]  /*0680*/  STS.128 [R3.X4], R16 ;  /* 0x0000001003007388 */ /* 0x0101e80000004c00 */
[----:B------:R-:W-:Y:S01]  /*0690*/  BAR.SYNC.DEFER_BLOCKING 0x0 ;  /* 0x0000000000007b1d */ /* 0x000fe20000010000 */
[----:B0-----:R-:W-:Y:S01]  /*06a0*/  FFMA R18, R29, R40, 9.9999999747524270788e-07 ;  /* 0x358637bd1d127423 */ /* 0x001fe20000000028 */
[----:B------:R-:W-:Y:S01]  /*06b0*/  IMAD.WIDE.U32 R16, R9, R0, c[0x0][0x180] ;  /* 0x0000600009107625 */ /* 0x000fe200078e0000 */
[----:B------:R-:W-:-:S03]  /*06c0*/  CS2R R28, SRZ ;  /* 0x00000000001c7805 */ /* 0x000fc6000001ff00 */
[----:B------:R0:W2:Y:S04]  /*06d0*/  @P0 LDG.E.EL.U16 R35, [R20.64+0x2] ;  /* 0x0000020414230981 */ /* 0x0000a8000c2e1500 */
[----:B------:R3:W4:Y:S04]  /*06e0*/  @P0 LDG.E.EL.U16 R38, [R10.64] ;  /* 0x000000040a260981 */ /* 0x000728000c2e1500 */
[----:B------:R1:W2:Y:S01]  /*06f0*/  @P0 LDG.E.EL.U16 R26, [R36.64] ;  /* 0x00000004241a0981 */ /* 0x0002a2000c2e1500 */
[----:B0-----:R-:W-:-:S03]  /*0700*/  LOP3.LUT R21, R2, 0x41, RZ, 0xfc, !PT ;  /* 0x0000004102157812 */ /* 0x001fc600078efcff */
[----:B------:R0:W2:Y:S04]  /*0710*/  @P0 LDG.E.EL.U16 R51, [R30.64] ;  /* 0x000000041e330981 */ /* 0x0000a8000c2e1500 */
[----:B---3--:R3:W4:Y:S04]  /*0720*/  LDG.E.EL.U16 R10, [R16.64] ;  /* 0x00000004100a7981 */ /* 0x008728000c2e1500 */
[----:B------:R0:W4:Y:S04]  /*0730*/  @!P2 LDG.E.EF.64 R28, [R42.64] ;  /* 0x000000042a1ca981 */ /* 0x000128000c0e1b00 */
[----:B------:R-:W-:Y:S01]  /*0740*/  LDS R22, [R8.X4] ;  /* 0x0000000008167984 */ /* 0x000fe20000004800 */
[----:B---3--:R-:W-:-:S03]  /*0750*/  IMAD.WIDE.U32 R16, R21, R0, c[0x0][0x168] ;  /* 0x00005a0015107625 */ /* 0x008fc600078e0000 */
[----:B------:R-:W-:Y:S04]  /*0760*/  LDS R21, [R8.X4+0x80] ;  /* 0x0000800008157984 */ /* 0x000fe80000004800 */
[----:B------:R-:W-:Y:S04]  /*0770*/  LDS R20, [R8.X4+0x100] ;  /* 0x0001000008147984 */ /* 0x000fe80000004800 */
[----:B------:R-:W-:Y:S01]  /*0780*/  LDS R11, [R8.X4+0x180] ;  /* 0x00018000080b7984 */ /* 0x000fe20000004800 */
[----:B------:R-:W3:Y:S03]  /*0790*/  MUFU.RSQ R18, R18 ;  /* 0x0000001200127308 */ /* 0x000ee60000001400 */
[----:B------:R-:W-:Y:S01]  /*07a0*/  BAR.SYNC.DEFER_BLOCKING 0x0 ;  /* 0x0000000000007b1d */ /* 0x000fe20000010000 */
[----:B------:R-:W-:-:S04]  /*07b0*/  LOP3.LUT R19, R2, 0x40, RZ, 0xfc, !PT ;  /* 0x0000004002137812 */ /* 0x000fc800078efcff */
[----:B------:R-:W-:Y:S01]  /*07c0*/  LOP3.LUT R19, R19, 0x5e, RZ, 0xc0, !PT ;  /* 0x0000005e13137812 */ /* 0x000fe200078ec0ff */
[----:B---3--:R-:W-:Y:S04]  /*07d0*/  STS [R27.X8], R18 ;  /* 0x000000121b007388 */ /* 0x008fe80000008800 */
[----:B------:R-:W-:Y:S01]  /*07e0*/  BAR.SYNC.DEFER_BLOCKING 0x0 ;  /* 0x0000000000007b1d */ /* 0x000fe20000010000 */
[----:B0-----:R-:W-:Y:S02]  /*07f0*/  LOP3.LUT R31, R39, R19, RZ, 0xfc, !PT ;  /* 0x00000013271f7212 */ /* 0x001fe400078efcff */
[----:B-1----:R-:W-:-:S03]  /*0800*/  PRMT R37, RZ, 0x7610, R37 ;  /* 0x00007610ff257816 */ /* 0x002fc60000000025 */
[-C--:B------:R-:W-:Y:S01]  /*0810*/  IMAD.WIDE R30, R31, R0.reuse, c[0x0][0x160] ;  /* 0x000058001f1e7625 */ /* 0x080fe200078e0200 */
[----:B------:R0:W3:Y:S04]  /*0820*/  @P0 LDG.E.EL.U16 R52, [R16.64] ;  /* 0x0000000410340981 */ /* 0x0000e8000c2e1500 */
[----:B------:R1:W4:Y:S01]  /*0830*/  @P1 LDG.E.EL.U16 R37, [R30.64] ;  /* 0x000000041e251981 */ /* 0x000322000c2e1500 */
[----:B0-----:R-:W-:-:S05]  /*0840*/  IMAD.WIDE.U32 R16, R19, R0, c[0x0][0x168] ;  /* 0x00005a0013107625 */ /* 0x001fca00078e0000 */
[----:B------:R0:W4:Y:S01]  /*0850*/  @P1 LDG.E.EL.U16 R48, [R16.64] ;  /* 0x0000000410301981 */ /* 0x000122000c2e1500 */
[----:B------:R-:W-:-:S04]  /*0860*/  LOP3.LUT R19, R2, 0x60, RZ, 0xfc, !PT ;  /* 0x0000006002137812 */ /* 0x000fc800078efcff */
[----:B------:R-:W-:Y:S02]  /*0870*/  LOP3.LUT R36, R19, 0x7e, RZ, 0xc0, !PT ;  /* 0x0000007e13247812 */ /* 0x000fe400078ec0ff */
[----:B------:R-:W-:Y:S02]  /*0880*/  PRMT R42, RZ, 0x7610, R42 ;  /* 0x00007610ff2a7816 */ /* 0x000fe4000000002a */
[----:B------:R-:W-:Y:S01]  /*0890*/  LOP3.LUT R19, R39, R36, RZ, 0xfc, !PT ;  /* 0x0000002427137212 */ /* 0x000fe200078efcff */
[----:B0-----:R-:W-:Y:S01]  /*08a0*/  IMAD.WIDE.U32 R16, R36, R0, c[0x0][0x168] ;  /* 0x00005a0024107625 */ /* 0x001fe200078e0000 */
[----:B------:R-:W-:-:S03]  /*08b0*/  LOP3.LUT R41, R2, 0x61, RZ, 0xfc, !PT ;  /* 0x0000006102297812 */ /* 0x000fc600078efcff */
[-C--:B-1----:R-:W-:Y:S01]  /*08c0*/  IMAD.WIDE R30, R19, R0.reuse, c[0x0][0x160] ;  /* 0x00005800131e7625 */ /* 0x082fe200078e0200 */
[----:B------:R0:W4:Y:S01]  /*08d0*/  @P1 LDG.E.EL.U16 R42, [R16.64] ;  /* 0x00000004102a1981 */ /* 0x000122000c2e1500 */
[----:B------:R-:W-:Y:S02]  /*08e0*/  PRMT R19, RZ, 0x7610, R19 ;  /* 0x00007610ff137816 */ /* 0x000fe40000000013 */
[----:B0-----:R-:W-:-:S05]  /*08f0*/  IMAD.WIDE.U32 R16, R41, R0, c[0x0][0x168] ;  /* 0x00005a0029107625 */ /* 0x001fca00078e0000 */
[----:B------:R0:W4:Y:S01]  /*0900*/  @P0 LDG.E.EL.U16 R19, [R16.64] ;  /* 0x0000000410130981 */ /* 0x000122000c2e1500 */
[----:B------:R-:W-:-:S05]  /*0910*/  LOP3.LUT R34, R34, 0x3, RZ, 0xc0, !PT ;  /* 0x0000000322227812 */ /* 0x000fca00078ec0ff */
[----:B------:R-:W1:Y:S01]  /*0920*/  LDS R36, [R34.X8] ;  /* 0x0000000022247984 */ /* 0x000e620000008800 */
[----:B------:R-:W-:-:S04]  /*0930*/  LOP3.LUT R41, R2, 0x20, RZ, 0xfc, !PT ;  /* 0x0000002002297812 */ /* 0x000fc800078efcff */
[----:B------:R-:W-:Y:S02]  /*0940*/  LOP3.LUT R53, R41, 0x3e, RZ, 0xc0, !PT ;  /* 0x0000003e29357812 */ /* 0x000fe400078ec0ff */
[----:B------:R-:W-:-:S03]  /*0950*/  PRMT R41, RZ, 0x7610, R41 ;  /* 0x00007610ff297816 */ /* 0x000fc60000000029 */
[----:B0-----:R-:W-:-:S05]  /*0960*/  IMAD.WIDE.U32 R16, R53, R0, c[0x0][0x168] ;  /* 0x00005a0035107625 */ /* 0x001fca00078e0000 */
[----:B------:R5:W4:Y:S01]  /*0970*/  @P1 LDG.E.EL.U16 R41, [R16.64] ;  /* 0x0000000410291981 */ /* 0x000b22000c2e1500 */
[----:B------:R-:W-:-:S06]  /*0980*/  PRMT R43, RZ, 0x7610, R43 ;  /* 0x00007610ff2b7816 */ /* 0x000fcc000000002b */
[----:B------:R0:W4:Y:S01]  /*0990*/  @P1 LDG.E.EL.U16 R43, [R30.64] ;  /* 0x000000041e2b1981 */ /* 0x000122000c2e1500 */
[C---:B-----5:R-:W-:Y:S02]  /*09a0*/  PRMT R16, R32.reuse, 0x7632, R16 ;  /* 0x0000763220107816 */ /* 0x060fe40000000010 */
[----:B------:R-:W-:-:S03]  /*09b0*/  SHF.L.U32 R17, R32, 0x10, RZ ;  /* 0x0000001020117819 */ /* 0x000fc600000006ff */
[----:B------:R-:W-:-:S04]  /*09c0*/  IMAD.U32 R16, R16, 0x10000, RZ ;  /* 0x0001000010107824 */ /* 0x000fc800078e00ff */
[----:B------:R-:W-:Y:S01]  /*09d0*/  FMUL R16, R16, R16 ;  /* 0x0000001010107220 */ /* 0x000fe20000400000 */
[----:B0-----:R-:W-:-:S03]  /*09e0*/  LOP3.LUT R31, R39, R53, RZ, 0xfc, !PT ;  /* 0x00000035271f7212 */ /* 0x001fc600078efcff */
[----:B------:R-:W-:Y:S01]  /*09f0*/  FFMA R16, R17, R17, R16 ;  /* 0x0000001111107223 */ /* 0x000fe20000000010 */
[----:B------:R-:W-:Y:S01]  /*0a00*/  IMAD.U32 R17, R33, 0x10000, RZ ;  /* 0x0001000021117824 */ /* 0x000fe200078e00ff */
[----:B------:R-:W-:-:S03]  /*0a10*/  PRMT R44, RZ, 0x7610, R44 ;  /* 0x00007610ff2c7816 */ /* 0x000fc6000000002c */
[----:B------:R-:W-:Y:S01]  /*0a20*/  FFMA R32, R17, R17, R16 ;  /* 0x0000001111207223 */ /* 0x000fe20000000010 */
[----:B------:R-:W-:Y:S01]  /*0a30*/  LOP3.LUT R17, R2, 0x21, RZ, 0xfc, !PT ;  /* 0x0000002102117812 */ /* 0x000fe200078efcff */
[----:B------:R-:W-:-:S04]  /*0a40*/  IMAD.WIDE R30, R31, R0, c[0x0][0x160] ;  /* 0x000058001f1e7625 */ /* 0x000fc800078e0200 */
[----:B------:R-:W-:Y:S01]  /*0a50*/  IMAD.WIDE.U32 R16, R17, R0, c[0x0][0x168] ;  /* 0x00005a0011107625 */ /* 0x000fe200078e0000 */
[----:B------:R0:W5:Y:S01]  /*0a60*/  @P1 LDG.E.EL.U16 R44, [R30.64] ;  /* 0x000000041e2c1981 */ /* 0x000162000c2e1500 */
[----:B------:R-:W-:-:S04]  /*0a70*/  PRMT R33, R33, 0x7632, R33 ;  /* 0x0000763221217816 */ /* 0x000fc80000000021 */
[----:B------:R-:W-:-:S05]  /*0a80*/  SHF.L.U32 R33, R33, 0x10, RZ ;  /* 0x0000001021217819 */ /* 0x000fca00000006ff */
[----:B------:R-:W-:Y:S01]  /*0a90*/  FFMA R32, R33, R33, R32 ;  /* 0x0000002121207223 */ /* 0x000fe20000000020 */
[----:B--2---:R-:W-:-:S04]  /*0aa0*/  IMAD.U32 R51, R51, 0x10000, RZ ;  /* 0x0001000033337824 */ /* 0x004fc800078e00ff */
[----:B-1----:R-:W-:Y:S01]  /*0ab0*/  FMUL R51, R36, R51 ;  /* 0x0000003324337220 */ /* 0x002fe20000400000 */
[----:B---3--:R-:W-:Y:S01]  /*0ac0*/  SHF.L.U32 R52, R52, 0x10, RZ ;  /* 0x0000001034347819 */ /* 0x008fe200000006ff */
[----:B----4-:R-:W-:-:S04]  /*0ad0*/  IMAD.U32 R53, R37, 0x10000, RZ ;  /* 0x0001000025357824 */ /* 0x010fc800078e00ff */
[----:B------:R-:W-:Y:S01]  /*0ae0*/  FFMA R37, -R51, R52, RZ ;  /* 0x0000003433257223 */ /* 0x000fe200000001ff */
[----:B------:R-:W-:Y:S01]  /*0af0*/  FMUL R53, R36, R53 ;  /* 0x0000003524357220 */ /* 0x000fe20000400000 */
[----:B------:R-:W-:-:S05]  /*0b00*/  SHF.L.U32 R48, R48, 0x10, RZ ;  /* 0x0000001030307819 */ /* 0x000fca00000006ff */
[----:B------:R-:W-:Y:S01]  /*0b10*/  @!P3 FMUL R37, R53, R48 ;  /* 0x000000303525b220 */ /* 0x000fe20000400000 */
[----:B------:R-:W-:-:S06]  /*0b20*/  PRMT R48, RZ, 0x7610, R48 ;  /* 0x00007610ff307816 */ /* 0x000fcc0000000030 */
[----:B------:R1:W2:Y:S01]  /*0b30*/  @P0 LDG.E.EL.U16 R48, [R16.64] ;  /* 0x0000000410300981 */ /* 0x0002a2000c2e1500 */
[----:B------:R-:W-:-:S05]  /*0b40*/  FSEL R32, R32, RZ, !P2 ;  /* 0x000000ff20207208 */ /* 0x000fca0005000000 */
[----:B------:R-:W3:Y:S01]  /*0b50*/  SHFL.BFLY PT, R33, R32, 0x10, 0x1f ;  /* 0x0e001f0020217f89 */ /* 0x000ee200000e0000 */
[----:B------:R-:W-:Y:S02]  /*0b60*/  LOP3.LUT R53, R25, 0x1e, RZ, 0xc0, !PT ;  /* 0x0000001e19357812 */ /* 0x000fe400078ec0ff */
[----:B0-----:R-:W-:Y:S02]  /*0b70*/  PRMT R31, RZ, 0x7610, R31 ;  /* 0x00007610ff1f7816 */ /* 0x001fe4000000001f */
[----:B------:R-:W-:Y:S01]  /*0b80*/  PRMT R30, RZ, 0x7610, R30 ;  /* 0x00007610ff1e7816 */ /* 0x000fe2000000001e */
[----:B------:R-:W-:-:S05]  /*0b90*/  IMAD.WIDE.U32 R52, R53, R0, c[0x0][0x168] ;  /* 0x00005a0035347625 */ /* 0x000fca00078e0000 */
[----:B------:R0:W4:Y:S04]  /*0ba0*/  @P0 LDG.E.EL.U16 R31, [R52.64+0x2] ;  /* 0x00000204341f0981 */ /* 0x000128000c2e1500 */
[----:B------:R0:W4:Y:S01]  /*0bb0*/  @P1 LDG.E.EL.U16 R30, [R52.64] ;  /* 0x00000004341e1981 */ /* 0x000122000c2e1500 */
[----:B---3--:R-:W-:-:S05]  /*0bc0*/  FADD R33, R32, R33 ;  /* 0x0000002120217221 */ /* 0x008fca0000000000 */
[----:B0-----:R-:W0:Y:S02]  /*0bd0*/  SHFL.BFLY PT, R52, R33, 0x8, 0x1f ;  /* 0x0d001f0021347f89 */ /* 0x001e2400000e0000 */
[----:B0-----:R-:W-:-:S05]  /*0be0*/  FADD R52, R33, R52 ;  /* 0x0000003421347221 */ /* 0x001fca0000000000 */
[----:B------:R-:W0:Y:S01]  /*0bf0*/  SHFL.BFLY PT, R51, R52, 0x4, 0x1f ;  /* 0x0c801f0034337f89 */ /* 0x000e2200000e0000 */
[----:B------:R-:W-:Y:S01]  /*0c00*/  IMAD.U32 R53, R38, 0x10000, RZ ;  /* 0x0001000026357824 */ /* 0x000fe200078e00ff */
[----:B------:R-:W-:Y:S02]  /*0c10*/  LOP3.LUT R33, R39, 0x1e, R25, 0xf8, !PT ;  /* 0x0000001e27217812 */ /* 0x000fe400078ef819 */
[----:B------:R-:W-:Y:S01]  /*0c20*/  PRMT R32, RZ, 0x7610, R32 ;  /* 0x00007610ff207816 */ /* 0x000fe20000000020 */
[----:B------:R-:W-:Y:S01]  /*0c30*/  FMUL R38, R36, R53 ;  /* 0x0000003524267220 */ /* 0x000fe20000400000 */
[----:B0-----:R-:W-:Y:S01]  /*0c40*/  FADD R51, R52, R51 ;  /* 0x0000003334337221 */ /* 0x001fe20000000000 */
[----:B------:R-:W-:-:S04]  /*0c50*/  IMAD.WIDE R52, R33, R0, c[0x0][0x160] ;  /* 0x0000580021347625 */ /* 0x000fc800078e0200 */
[----:B-1----:R-:W0:Y:S04]  /*0c60*/  SHFL.BFLY PT, R16, R51, 0x2, 0x1f ;  /* 0x0c401f0033107f89 */ /* 0x002e2800000e0000 */
[----:B------:R1:W3:Y:S01]  /*0c70*/  @P1 LDG.E.EL.U16 R32, [R52.64] ;  /* 0x0000000434201981 */ /* 0x0002e2000c2e1500 */
[----:B0-----:R-:W-:Y:S01]  /*0c80*/  FADD R16, R51, R16 ;  /* 0x0000001033107221 */ /* 0x001fe20000000000 */
[----:B------:R-:W-:Y:S02]  /*0c90*/  IMAD.U32 R51, R45, 0x10000, RZ ;  /* 0x000100002d337824 */ /* 0x000fe400078e00ff */
[----:B------:R-:W-:Y:S06]  /*0ca0*/  BAR.SYNC.DEFER_BLOCKING 0x0 ;  /* 0x0000000000007b1d */ /* 0x000fec0000010000 */
[----:B------:R-:W0:Y:S04]  /*0cb0*/  SHFL.BFLY PT, R17, R16, 0x1, 0x1f ;  /* 0x0c201f0010117f89 */ /* 0x000e2800000e0000 */
[----:B------:R-:W-:Y:S04]  /*0cc0*/  STS [R9.X4], R51 ;  /* 0x0000003309007388 */ /* 0x000fe80000004800 */
[----:B------:R-:W-:Y:S01]  /*0cd0*/  BAR.SYNC.DEFER_BLOCKING 0x0 ;  /* 0x0000000000007b1d */ /* 0x000fe20000010000 */
[----:B------:R-:W-:Y:S01]  /*0ce0*/  SHF.L.U32 R19, R19, 0x10, RZ ;  /* 0x0000001013137819 */ /* 0x000fe200000006ff */
[-C--:B------:R-:W-:Y:S01]  /*0cf0*/  FMUL R49, R49, R18.reuse ;  /* 0x0000001231317220 */ /* 0x080fe20000400000 */
[-C--:B------:R-:W-:Y:S01]  /*0d00*/  FMUL R46, R46, R18.reuse ;  /* 0x000000122e2e7220 */ /* 0x080fe20000400000 */
[-C--:B------:R-:W-:Y:S01]  /*0d10*/  FMUL R47, R47, R18.reuse ;  /* 0x000000122f2f7220 */ /* 0x080fe20000400000 */
[----:B------:R-:W-:Y:S01]  /*0d20*/  FMUL R50, R50, R18 ;  /* 0x0000001232327220 */ /* 0x000fe20000400000 */
[----:B------:R-:W-:Y:S01]  /*0d30*/  FFMA R38, -R38, R19, RZ ;  /* 0x0000001326267223 */ /* 0x000fe200000001ff */
[----:B0-----:R-:W-:-:S02]  /*0d40*/  FADD R45, R16, R17 ;  /* 0x00000011102d7221 */ /* 0x001fc40000000000 */
[----:B------:R-:W0:Y:S01]  /*0d50*/  LDS.128 R16, [R23.X4] ;  /* 0x0000000017107984 */ /* 0x000e220000004c00 */
[----:B------:R-:W-:Y:S02]  /*0d60*/  SHF.L.U32 R43, R43, 0x10, RZ ;  /* 0x000000102b2b7819 */ /* 0x000fe400000006ff */
[----:B------:R-:W-:-:S03]  /*0d70*/  SHF.L.U32 R42, R42, 0x10, RZ ;  /* 0x000000102a2a7819 */ /* 0x000fc600000006ff */
[----:B------:R-:W-:Y:S01]  /*0d80*/  FMUL R43, R36, R43 ;  /* 0x0000002b242b7220 */ /* 0x000fe20000400000 */
[----:B------:R-:W-:-:S03]  /*0d90*/  SHF.L.U32 R26, R26, 0x10, RZ ;  /* 0x000000101a1a7819 */ /* 0x000fc600000006ff */
[----:B------:R-:W-:Y:S01]  /*0da0*/  @!P3 FMUL R38, R43, R42 ;  /* 0x0000002a2b26b220 */ /* 0x000fe20000400000 */
[----:B------:R-:W-:Y:S01]  /*0db0*/  LOP3.LUT R42, R2, 0xc41, RZ, 0xfc, !PT ;  /* 0x00000c41022a7812 */ /* 0x000fe200078efcff */
[----:B------:R-:W-:Y:S01]  /*0dc0*/  FMUL R26, R36, R26 ;  /* 0x0000001a241a7220 */ /* 0x000fe20000400000 */
[----:B------:R-:W-:Y:S01]  /*0dd0*/  IADD3 R33, R33, 0xc01, RZ ;  /* 0x00000c0121217810 */ /* 0x000fe20007ffe0ff */
[----:B0-----:R-:W-:Y:S01]  /*0de0*/  FMUL R49, R49, R16 ;  /* 0x0000001031317220 */ /* 0x001fe20000400000 */
[----:B------:R-:W-:Y:S01]  /*0df0*/  FMUL R46, R46, R17 ;  /* 0x000000112e2e7220 */ /* 0x000fe20000400000 */
[----:B------:R-:W-:Y:S01]  /*0e00*/  FMUL R47, R47, R18 ;  /* 0x000000122f2f7220 */ /* 0x000fe20000400000 */
[----:B------:R-:W-:Y:S01]  /*0e10*/  FMUL R50, R50, R19 ;  /* 0x0000001332327220 */ /* 0x000fe20000400000 */
[----:B------:R-:W-:Y:S01]  /*0e20*/  FMUL R12, R49, R12 ;  /* 0x0000000c310c7220 */ /* 0x000fe20000400000 */
[----:B------:R-:W-:Y:S01]  /*0e30*/  FMUL R13, R46, R13 ;  /* 0x0000000d2e0d7220 */ /* 0x000fe20000400000 */
[----:B------:R-:W-:Y:S01]  /*0e40*/  FMUL R14, R47, R14 ;  /* 0x0000000e2f0e7220 */ /* 0x000fe20000400000 */
[----:B------:R-:W-:Y:S01]  /*0e50*/  FMUL R15, R50, R15 ;  /* 0x0000000f320f7220 */ /* 0x000fe20000400000 */
[----:B------:R-:W-:Y:S01]  /*0e60*/  BAR.SYNC.DEFER_BLOCKING 0x0 ;  /* 0x0000000000007b1d */ /* 0x000fe20000010000 */
[----:B-----5:R-:W-:Y:S01]  /*0e70*/  IMAD.U32 R17, R44, 0x10000, RZ ;  /* 0x000100002c117824 */ /* 0x020fe200078e00ff */
[----:B------:R-:W-:Y:S01]  /*0e80*/  FFMA R19, R45, R40, 9.9999999747524270788e-07 ;  /* 0x358637bd2d137423 */ /* 0x000fe20000000028 */
[----:B------:R-:W-:-:S02]  /*0e90*/  LOP3.LUT R40, R2, 0xc21, RZ, 0xfc, !PT ;  /* 0x00000c2102287812 */ /* 0x000fc400078efcff */
[----:B------:R-:W-:Y:S01]  /*0ea0*/  LOP3.LUT R44, R2, 0xc61, RZ, 0xfc, !PT ;  /* 0x00000c61022c7812 */ /* 0x000fe200078efcff */
[----:B------:R-:W-:Y:S01]  /*0eb0*/  IMAD.U32 R16, R41, 0x10000, RZ ;  /* 0x0001000029107824 */ /* 0x000fe200078e00ff */
[----:B------:R-:W-:Y:S01]  /*0ec0*/  FMUL R17, R36, R17 ;  /* 0x0000001124117220 */ /* 0x000fe20000400000 */
[C---:B-1----:R-:W-:Y:S01]  /*0ed0*/  IADD3 R53, R39.reuse, R40, RZ ;  /* 0x0000002827357210 */ /* 0x042fe20007ffe0ff */
[----:B------:R0:W-:Y:S04]  /*0ee0*/  STS.128 [R3.X4], R12 ;  /* 0x0000000c03007388 */ /* 0x0001e80000004c00 */
[----:B------:R-:W-:Y:S01]  /*0ef0*/  BAR.SYNC.DEFER_BLOCKING 0x0 ;  /* 0x0000000000007b1d */ /* 0x000fe20000010000 */
[----:B------:R-:W-:Y:S01]  /*0f00*/  IMAD.IADD R45, R39, 0x1, R42 ;  /* 0x00000001272d7824 */ /* 0x000fe200078e022a */
[----:B------:R-:W-:Y:S01]  /*0f10*/  PRMT R49, RZ, 0x7610, R49 ;  /* 0x00007610ff317816 */ /* 0x000fe20000000031 */
[----:B------:R-:W-:Y:S01]  /*0f20*/  IMAD.WIDE R52, R53, R0, c[0x0][0x160] ;  /* 0x0000580035347625 */ /* 0x000fe200078e0200 */
[----:B------:R-:W-:-:S02]  /*0f30*/  PRMT R18, RZ, 0x7610, R18 ;  /* 0x00007610ff127816 */ /* 0x000fc40000000012 */
[----:B0-----:R-:W-:Y:S01]  /*0f40*/  IADD3 R13, R39, R44, RZ ;  /* 0x0000002c270d7210 */ /* 0x001fe20007ffe0ff */
[----:B------:R-:W-:-:S04]  /*0f50*/  IMAD.WIDE R14, R33, R0, c[0x0][0x160] ;  /* 0x00005800210e7625 */ /* 0x000fc800078e0200 */
[----:B------:R-:W-:-:S04]  /*0f60*/  IMAD.WIDE R44, R45, R0, c[0x0][0x160] ;  /* 0x000058002d2c7625 */ /* 0x000fc800078e0200 */
[----:B------:R-:W-:Y:S01]  /*0f70*/  IMAD.WIDE R12, R13, R0, c[0x0][0x160] ;  /* 0x000058000d0c7625 */ /* 0x000fe200078e0200 */
[----:B------:R0:W1:Y:S01]  /*0f80*/  MUFU.RSQ R42, R19 ;  /* 0x00000013002a7308 */ /* 0x0000620000001400 */
[----:B------:R5:W3:Y:S04]  /*0f90*/  @P0 LDG.E.EL.U16 R49, [R14.64] ;  /* 0x000000040e310981 */ /* 0x000ae8000c2e1500 */
[----:B------:R0:W3:Y:S04]  /*0fa0*/  @P0 LDG.E.EL.U16 R18, [R52.64] ;  /* 0x0000000434120981 */ /* 0x0000e8000c2e1500 */
[----:B------:R-:W1:Y:S04]  /*0fb0*/  LDS R51, [R8.X4+0x100] ;  /* 0x0001000008337984 */ /* 0x000e680000004800 */
[----:B-----5:R-:W5:Y:S04]  /*0fc0*/  LDS R14, [R8.X4+0x180] ;  /* 0x00018000080e7984 */ /* 0x020f680000004800 */
[----:B0-----:R-:W0:Y:S04]  /*0fd0*/  LDS R19, [R8.X4] ;  /* 0x0000000008137984 */ /* 0x001e280000004800 */
[----:B------:R-:W-:Y:S01]  /*0fe0*/  LDS R40, [R8.X4+0x80] ;  /* 0x0000800008287984 */ /* 0x000fe20000004800 */
[----:B--2---:R-:W-:-:S04]  /*0ff0*/  IMAD.U32 R48, R48, 0x10000, RZ ;  /* 0x0001000030307824 */ /* 0x004fc800078e00ff */
[----:B------:R-:W-:Y:S01]  /*1000*/  FFMA R26, -R26, R48, RZ ;  /* 0x000000301a1a7223 */ /* 0x000fe200000001ff */
[----:B------:R-:W-:Y:S01]  /*1010*/  @!P3 FMUL R26, R17, R16 ;  /* 0x00000010111ab220 */ /* 0x000fe20000400000 */
[----:B------:R-:W-:Y:S02]  /*1020*/  PRMT R17, RZ, 0x7610, R17 ;  /* 0x00007610ff117816 */ /* 0x000fe40000000011 */
[----:B------:R-:W-:-:S04]  /*1030*/  PRMT R16, RZ, 0x7610, R16 ;  /* 0x00007610ff107816 */ /* 0x000fc80000000010 */
[----:B------:R2:W3:Y:S04]  /*1040*/  @P0 LDG.E.EL.U16 R17, [R44.64] ;  /* 0x000000042c110981 */ /* 0x0004e8000c2e1500 */
[----:B------:R1:W3:Y:S04]  /*1050*/  @P0 LDG.E.EL.U16 R16, [R12.64] ;  /* 0x000000040c100981 */ /* 0x0002e8000c2e1500 */
[----:B------:R-:W-:Y:S01]  /*1060*/  BAR.SYNC.DEFER_BLOCKING 0x0 ;  /* 0x0000000000007b1d */ /* 0x000fe20000010000 */
[----:B------:R-:W-:Y:S02]  /*1070*/  LOP3.LUT R15, R2, 0x20, RZ, 0xfc, !PT ;  /* 0x00000020020f7812 */ /* 0x000fe400078efcff */
[----:B-1----:R-:W-:-:S03]  /*1080*/  LOP3.LUT R13, R25, 0x1e, RZ, 0xc0, !PT ;  /* 0x0000001e190d7812 */ /* 0x002fc600078ec0ff */
[----:B------:R1:W-:Y:S04]  /*1090*/  STS [R27.X8], R42 ;  /* 0x0000002a1b007388 */ /* 0x0003e80000008800 */
[----:B------:R-:W-:Y:S01]  /*10a0*/  BAR.SYNC.DEFER_BLOCKING 0x0 ;  /* 0x0000000000007b1d */ /* 0x000fe20000010000 */
[----:B------:R-:W-:Y:S01]  /*10b0*/  LOP3.LUT R41, R15, 0x3e, RZ, 0xc0, !PT ;  /* 0x0000003e0f297812 */ /* 0x000fe200078ec0ff */
[----:B------:R-:W-:Y:S01]  /*10c0*/  IMAD.WIDE.U32 R12, R13, R0, c[0x0][0x180] ;  /* 0x000060000d0c7625 */ /* 0x000fe200078e0000 */
[----:B------:R-:W-:-:S06]  /*10d0*/  PRMT R15, RZ, 0x7610, R15 ;  /* 0x00007610ff0f7816 */ /* 0x000fcc000000000f */
[----:B------:R0:W3:Y:S01]  /*10e0*/  @P0 LDG.E.EL.U16 R15, [R12.64+0x2] ;  /* 0x000002040c0f0981 */ /* 0x0000e2000c2e1500 */
[----:B------:R-:W-:Y:S02]  /*10f0*/  IADD3 R46, R39, 0xc00, RZ ;  /* 0x00000c00272e7810 */ /* 0x000fe40007ffe0ff */
[----:B------:R-:W-:Y:S01]  /*1100*/  PRMT R33, RZ, 0x7610, R33 ;  /* 0x00007610ff217816 */ /* 0x000fe20000000021 */
[----:B------:R-:W-:Y:S01]  /*1110*/  IMAD.U32 R35, R35, 0x10000, RZ ;  /* 0x0001000023237824 */ /* 0x000fe200078e00ff */
[C-C-:B------:R-:W-:Y:S01]  /*1120*/  LOP3.LUT R53, R46.reuse, 0x1e, R25.reuse, 0xf8, !PT ;  /* 0x0000001e2e357812 */ /* 0x140fe200078ef819 */
[----:B------:R-:W3:Y:S01]  /*1130*/  LDS R34, [R34.X8] ;  /* 0x0000000022227984 */ /* 0x000ee20000008800 */
[----:B------:R-:W-:Y:S02]  /*1140*/  PRMT R25, RZ, 0x7610, R25 ;  /* 0x00007610ff197816 */ /* 0x000fe40000000019 */
[----:B--2---:R-:W-:-:S04]  /*1150*/  LOP3.LUT R45, R46, R41, RZ, 0xfc, !PT ;  /* 0x000000292e2d7212 */ /* 0x004fc800078efcff */
[----:B------:R0:W2:Y:S01]  /*1160*/  @P1 LDG.E.EL.U16 R25, [R12.64] ;  /* 0x000000040c191981 */ /* 0x0000a2000c2e1500 */
[-C--:B------:R-:W-:Y:S01]  /*1170*/  IMAD.WIDE R52, R53, R0.reuse, c[0x0][0x160] ;  /* 0x0000580035347625 */ /* 0x080fe200078e0200 */
[----:B------:R-:W-:Y:S02]  /*1180*/  PRMT R39, RZ, 0x7610, R39 ;  /* 0x00007610ff277816 */ /* 0x000fe40000000027 */
[C---:B------:R-:W-:Y:S02]  /*1190*/  LOP3.LUT R43, R2.reuse, 0x21, RZ, 0xfc, !PT ;  /* 0x00000021022b7812 */ /* 0x040fe400078efcff */
[----:B------:R1:W2:Y:S01]  /*11a0*/  @P1 LDG.E.EL.U16 R33, [R52.64] ;  /* 0x0000000434211981 */ /* 0x0002a2000c2e1500 */
[----:B0-----:R-:W-:Y:S01]  /*11b0*/  IMAD.WIDE.U32 R12, R41, R0, c[0x0][0x180] ;  /* 0x00006000290c7625 */ /* 0x001fe200078e0000 */
[----:B------:R-:W-:-:S04]  /*11c0*/  LOP3.LUT R41, R2, 0x40, RZ, 0xfc, !PT ;  /* 0x0000004002297812 */ /* 0x000fc800078efcff */
[----:B------:R-:W-:Y:S01]  /*11d0*/  LOP3.LUT R48, R41, 0x5e, RZ, 0xc0, !PT ;  /* 0x0000005e29307812 */ /* 0x000fe200078ec0ff */
[----:B-1----:R-:W-:Y:S01]  /*11e0*/  IMAD.WIDE.U32 R52, R43, R0, c[0x0][0x180] ;  /* 0x000060002b347625 */ /* 0x002fe200078e0000 */
[----:B------:R-:W-:Y:S01]  /*11f0*/  PRMT R27, RZ, 0x7610, R27 ;  /* 0x00007610ff1b7816 */ /* 0x000fe2000000001b */
[----:B------:R0:W2:Y:S01]  /*1200*/  @P1 LDG.E.EL.U16 R39, [R12.64] ;  /* 0x000000040c271981 */ /* 0x0000a2000c2e1500 */
[----:B------:R-:W-:Y:S01]  /*1210*/  LOP3.LUT R47, R46, R48, RZ, 0xfc, !PT ;  /* 0x000000302e2f7212 */ /* 0x000fe200078efcff */
[-C--:B------:R-:W-:Y:S01]  /*1220*/  IMAD.WIDE R44, R45, R0.reuse, c[0x0][0x160] ;  /* 0x000058002d2c7625 */ /* 0x080fe200078e0200 */
[----:B------:R-:W-:Y:S02]  /*1230*/  PRMT R41, RZ, 0x7610, R41 ;  /* 0x00007610ff297816 */ /* 0x000fe40000000029 */
[----:B------:R-:W-:Y:S02]  /*1240*/  PRMT R43, RZ, 0x7610, R43 ;  /* 0x00007610ff2b7816 */ /* 0x000fe4000000002b */
[C---:B------:R-:W-:Y:S01]  /*1250*/  LOP3.LUT R50, R2.reuse, 0x60, RZ, 0xfc, !PT ;  /* 0x0000006002327812 */ /* 0x040fe200078efcff */
[----:B------:R1:W2:Y:S01]  /*1260*/  @P1 LDG.E.EL.U16 R27, [R44.64] ;  /* 0x000000042c1b1981 */ /* 0x0002a2000c2e1500 */
[----:B0-----:R-:W-:Y:S01]  /*1270*/  IMAD.WIDE R12, R47, R0, c[0x0][0x160] ;  /* 0x000058002f0c7625 */ /* 0x001fe200078e0200 */
[----:B------:R-:W-:-:S02]  /*1280*/  LOP3.LUT R47, R2, 0x41, RZ, 0xfc, !PT ;  /* 0x00000041022f7812 */ /* 0x000fc400078efcff */
[----:B------:R0:W2:Y:S01]  /*1290*/  @P0 LDG.E.EL.U16 R41, [R52.64] ;  /* 0x0000000434290981 */ /* 0x0000a2000c2e1500 */
[----:B------:R-:W-:-:S03]  /*12a0*/  LOP3.LUT R50, R50, 0x7e, RZ, 0xc0, !PT ;  /* 0x0000007e32327812 */ /* 0x000fc600078ec0ff */
[----:B------:R4:W2:Y:S01]  /*12b0*/  @P1 LDG.E.EL.U16 R43, [R12.64] ;  /* 0x000000040c2b1981 */ /* 0x0008a2000c2e1500 */
[----:B-1----:R-:W-:Y:S02]  /*12c0*/  PRMT R44, RZ, 0x7610, R44 ;  /* 0x00007610ff2c7816 */ /* 0x002fe4000000002c */
[----:B------:R-:W-:Y:S01]  /*12d0*/  PRMT R45, RZ, 0x7610, R45 ;  /* 0x00007610ff2d7816 */ /* 0x000fe2000000002d */
[----:B0-----:R-:W-:-:S04]  /*12e0*/  IMAD.WIDE.U32 R52, R48, R0, c[0x0][0x180] ;  /* 0x0000600030347625 */ /* 0x001fc800078e0000 */
[----:B----4-:R-:W-:Y:S01]  /*12f0*/  IMAD.WIDE.U32 R12, R47, R0, c[0x0][0x180] ;  /* 0x000060002f0c7625 */ /* 0x010fe200078e0000 */
[----:B------:R-:W-:Y:S01]  /*1300*/  LOP3.LUT R47, R46, R50, RZ, 0xfc, !PT ;  /* 0x000000322e2f7212 */ /* 0x000fe200078efcff */
[----:B------:R0:W4:Y:S01]  /*1310*/  @P1 LDG.E.EL.U16 R44, [R52.64] ;  /* 0x00000004342c1981 */ /* 0x000122000c2e1500 */
[----:B------:R-:W-:-:S03]  /*1320*/  PRMT R46, RZ, 0x7610, R46 ;  /* 0x00007610ff2e7816 */ /* 0x000fc6000000002e */
[----:B------:R1:W2:Y:S01]  /*1330*/  @P0 LDG.E.EL.U16 R45, [R12.64] ;  /* 0x000000040c2d0981 */ /* 0x0002a2000c2e1500 */
[----:B------:R-:W-:Y:S02]  /*1340*/  PRMT R48, RZ, 0x7610, R48 ;  /* 0x00007610ff307816 */ /* 0x000fe40000000030 */
[----:B0-----:R-:W-:Y:S01]  /*1350*/  LOP3.LUT R53, R2, 0x61, RZ, 0xfc, !PT ;  /* 0x0000006102357812 */ /* 0x001fe200078efcff */
[----:B-1----:R-:W-:Y:S01]  /*1360*/  IMAD.WIDE R12, R47, R0, c[0x0][0x160] ;  /* 0x000058002f0c7625 */ /* 0x002fe200078e0200 */
[----:B------:R-:W-:-:S03]  /*1370*/  PRMT R47, RZ, 0x7610, R47 ;  /* 0x00007610ff2f7816 */ /* 0x000fc6000000002f */
[-C--:B------:R-:W-:Y:S01]  /*1380*/  IMAD.WIDE.U32 R52, R53, R0.reuse, c[0x0][0x180] ;  /* 0x0000600035347625 */ /* 0x080fe200078e0000 */
[----:B------:R0:W2:Y:S04]  /*1390*/  @P1 LDG.E.EL.U16 R46, [R12.64] ;  /* 0x000000040c2e1981 */ /* 0x0000a8000c2e1500 */
[----:B------:R1:W2:Y:S01]  /*13a0*/  @P0 LDG.E.EL.U16 R47, [R52.64] ;  /* 0x00000004342f0981 */ /* 0x0002a2000c2e1500 */
[----:B0-----:R-:W-:-:S05]  /*13b0*/  IMAD.WIDE.U32 R12, R50, R0, c[0x0][0x180] ;  /* 0x00006000320c7625 */ /* 0x001fca00078e0000 */
[----:B------:R3:W2:Y:S04]  /*13c0*/  @P1 LDG.E.EL.U16 R48, [R12.64] ;  /* 0x000000040c301981 */ /* 0x0006a8000c2e1500 */
[----:B------:R-:W0:Y:S01]  /*13d0*/  S2R R50, SR_TID.X ;  /* 0x0000000000327919 */ /* 0x000e220000002100 */
[----:B-1----:R-:W-:Y:S01]  /*13e0*/  SHF.L.U32 R52, R31, 0x10, RZ ;  /* 0x000000101f347819 */ /* 0x002fe200000006ff */
[----:B------:R-:W-:-:S04]  /*13f0*/  FMUL R31, R36, R35 ;  /* 0x00000023241f7220 */ /* 0x000fc80000400000 */
[----:B------:R-:W-:Y:S01]  /*1400*/  FFMA R31, -R31, R52, RZ ;  /* 0x000000341f1f7223 */ /* 0x000fe200000001ff */
[----:B---3--:R-:W-:Y:S02]  /*1410*/  SHF.L.U32 R13, R32, 0x10, RZ ;  /* 0x00000010200d7819 */ /* 0x008fe400000006ff */
[----:B------:R-:W-:-:S03]  /*1420*/  SHF.L.U32 R30, R30, 0x10, RZ ;  /* 0x000000101e1e7819 */ /* 0x000fc600000006ff */
[----:B------:R-:W-:Y:S01]  /*1430*/  FMUL R13, R36, R13 ;  /* 0x0000000d240d7220 */ /* 0x000fe20000400000 */
[C---:B0-----:R-:W-:Y:S01]  /*1440*/  IMAD.SHL.U32 R35, R50.reuse, 0x80, RZ ;  /* 0x0000008032237824 */ /* 0x041fe200078e00ff */
[----:B------:R-:W-:Y:S02]  /*1450*/  SHF.R.U32.HI R52, RZ, 0x2, R50 ;  /* 0x00000002ff347819 */ /* 0x000fe40000011632 */
[----:B------:R-:W-:Y:S02]  /*1460*/  LOP3.LUT R50, R50, 0x3, RZ, 0xc0, !PT ;  /* 0x0000000332327812 */ /* 0x000fe400078ec0ff */
[----:B------:R-:W-:Y:S02]  /*1470*/  SGXT.U32 R52, R52, 0x5 ;  /* 0x000000053434781a */ /* 0x000fe40000000000 */
[----:B------:R-:W-:Y:S01]  /*1480*/  LOP3.LUT R35, R35, 0x180, RZ, 0xc0, !PT ;  /* 0x0000018023237812 */ /* 0x000fe200078ec0ff */
[----:B------:R-:W-:-:S03]  /*1490*/  IMAD.SHL.U32 R53, R50, 0x8, RZ ;  /* 0x0000000832357824 */ /* 0x000fc600078e00ff */
[----:B------:R-:W-:Y:S01]  /*14a0*/  LOP3.LUT R12, R52, R35, RZ, 0xfc, !PT ;  /* 0x00000023340c7212 */ /* 0x000fe200078efcff */
[----:B------:R-:W-:Y:S01]  /*14b0*/  IMAD R35, R24, 0x80, R23 ;  /* 0x0000008018237824 */ /* 0x000fe200078e0217 */
[----:B------:R-:W-:Y:S01]  /*14c0*/  @!P3 FMUL R31, R13, R30 ;  /* 0x0000001e0d1fb220 */ /* 0x000fe20000400000 */
[----:B------:R-:W-:Y:S02]  /*14d0*/  PRMT R13, R28, 0x7632, R13 ;  /* 0x000076321c0d7816 */ /* 0x000fe4000000000d */
[----:B------:R-:W-:Y:S02]  /*14e0*/  LEA R24, R12, R53, 0x1 ;  /* 0x000000350c187211 */ /* 0x000fe400078e08ff */
[C---:B------:R-:W-:Y:S01]  /*14f0*/  PRMT R12, R29.reuse, 0x7632, R12 ;  /* 0x000076321d0c7816 */ /* 0x040fe2000000000c */
[----:B------:R-:W-:Y:S01]  /*1500*/  FFMA R37, R20, R37, R51 ;  /* 0x0000002514257223 */ /* 0x000fe20000000033 */
[----:B------:R-:W-:Y:S01]  /*1510*/  IMAD.U32 R51, R29, 0x10000, RZ ;  /* 0x000100001d337824 */ /* 0x000fe200078e00ff */
[----:B------:R-:W-:Y:S01]  /*1520*/  SHF.L.U32 R53, R28, 0x10, RZ ;  /* 0x000000101c357819 */ /* 0x000fe200000006ff */
[----:B------:R-:W-:Y:S01]  /*1530*/  IMAD.U32 R13, R13, 0x10000, RZ ;  /* 0x000100000d0d7824 */ /* 0x000fe200078e00ff */
[----:B------:R-:W-:Y:S01]  /*1540*/  SHF.L.U32 R29, R12, 0x10, RZ ;  /* 0x000000100c1d7819 */ /* 0x000fe200000006ff */
[----:B-----5:R-:W-:Y:S01]  /*1550*/  FFMA R38, R11, R38, R14 ;  /* 0x000000260b267223 */ /* 0x020fe2000000000e */
[C---:B------:R-:W-:Y:S01]  /*1560*/  FMUL R14, R42.reuse, R51 ;  /* 0x000000332a0e7220 */ /* 0x040fe20000400000 */
[C---:B------:R-:W-:Y:S01]  /*1570*/  FMUL R12, R42.reuse, R53 ;  /* 0x000000352a0c7220 */ /* 0x040fe20000400000 */
[----:B------:R-:W-:Y:S01]  /*1580*/  FMUL R13, R42, R13 ;  /* 0x0000000d2a0d7220 */ /* 0x000fe20000400000 */
[----:B------:R-:W-:Y:S01]  /*1590*/  FFMA R30, R22, R31, R19 ;  /* 0x0000001f161e7223 */ /* 0x000fe20000000013 */
[----:B------:R-:W-:Y:S01]  /*15a0*/  BAR.SYNC.DEFER_BLOCKING 0x0 ;  /* 0x0000000000007b1d */ /* 0x000fe20000010000 */
[----:B------:R-:W-:-:S04]  /*15b0*/  IMAD.U32 R23, R49, 0x10000, RZ ;  /* 0x0001000031177824 */ /* 0x000fc800078e00ff */
[----:B------:R-:W-:Y:S01]  /*15c0*/  FMUL R23, R23, R34 ;  /* 0x0000002217177220 */ /* 0x000fe20000400000 */
[----:B------:R-:W-:Y:S01]  /*15d0*/  SHF.L.U32 R28, R15, 0x10, RZ ;  /* 0x000000100f1c7819 */ /* 0x000fe200000006ff */
[----:B------:R-:W-:-:S05]  /*15e0*/  FMUL R15, R42, R29 ;  /* 0x0000001d2a0f7220 */ /* 0x000fca0000400000 */
[----:B------:R-:W-:Y:S04]  /*15f0*/  STS.128 [R3.X4], R12 ;  /* 0x0000000c03007388 */ /* 0x000fe80000004c00 */
[----:B------:R-:W-:Y:S01]  /*1600*/  BAR.SYNC.DEFER_BLOCKING 0x0 ;  /* 0x0000000000007b1d */ /* 0x000fe20000010000 */
[----:B------:R-:W-:Y:S01]  /*1610*/  FFMA R29, R21, R26, R40 ;  /* 0x0000001a151d7223 */ /* 0x000fe20000000028 */
[----:B------:R-:W-:-:S04]  /*1620*/  FFMA R23, -R23, R28, RZ ;  /* 0x0000001c17177223 */ /* 0x000fc800000001ff */
[----:B------:R-:W-:Y:S02]  /*1630*/  F2FP.BF16.PACK_AB R29, R29, R30 ;  /* 0x0000001e1d1d723e */ /* 0x000fe400000010ff */
[----:B------:R-:W-:Y:S01]  /*1640*/  SHF.L.U32 R30, R10, 0x10, RZ ;  /* 0x000000100a1e7819 */ /* 0x000fe200000006ff */
[----:B------:R-:W-:Y:S04]  /*1650*/  LDS R26, [R8.X4] ;  /* 0x00000000081a7984 */ /* 0x000fe80000004800 */
[----:B------:R-:W-:Y:S04]  /*1660*/  LDS R19, [R8.X4+0x80] ;  /* 0x0000800008137984 */ /* 0x000fe80000004800 */
[----:B------:R-:W-:Y:S04]  /*1670*/  LDS R10, [R8.X4+0x100] ;  /* 0x00010000080a7984 */ /* 0x000fe80000004800 */
[----:B------:R-:W-:Y:S04]  /*1680*/  LDS R28, [R8.X4+0x180] ;  /* 0x00018000081c7984 */ /* 0x000fe80000004800 */
[----:B------:R-:W-:Y:S06]  /*1690*/  BAR.SYNC.DEFER_BLOCKING 0x0 ;  /* 0x0000000000007b1d */ /* 0x000fec0000010000 */
[----:B------:R0:W-:Y:S04]  /*16a0*/  STS [R9.X4], R30 ;  /* 0x0000001e09007388 */ /* 0x0001e80000004800 */
[----:B------:R-:W-:Y:S01]  /*16b0*/  BAR.SYNC.DEFER_BLOCKING 0x0 ;  /* 0x0000000000007b1d */ /* 0x000fe20000010000 */
[----:B------:R-:W-:-:S02]  /*16c0*/  PRMT R31, R29, 0x7610, R31 ;  /* 0x000076101d1f7816 */ /* 0x000fc4000000001f */
[----:B------:R-:W-:Y:S02]  /*16d0*/  PRMT R32, R29, 0x7632, R32 ;  /* 0x000076321d207816 */ /* 0x000fe40000000020 */
[----:B------:R-:W-:Y:S01]  /*16e0*/  F2FP.BF16.PACK_AB R37, R38, R37 ;  /* 0x000000252625723e */ /* 0x000fe200000010ff */
[----:B------:R-:W-:Y:S04]  /*16f0*/  LDS R15, [R2.X4] ;  /* 0x00000000020f7984 */ /* 0x000fe80000004800 */
[----:B------:R-:W-:Y:S04]  /*1700*/  LDS R12, [R2.X4+0x80] ;  /* 0x00008000020c7984 */ /* 0x000fe80000004800 */
[----:B------:R-:W1:Y:S04]  /*1710*/  LDS R13, [R2.X4+0x100] ;  /* 0x00010000020d7984 */ /* 0x000e680000004800 */
[----:B------:R3:W5:Y:S04]  /*1720*/  LDS R29, [R2.X4+0x180] ;  /* 0x00018000021d7984 */ /* 0x0007680000004800 */
[----:B------:R-:W-:Y:S01]  /*1730*/  BAR.SYNC.DEFER_BLOCKING 0x0 ;  /* 0x0000000000007b1d */ /* 0x000fe20000010000 */
[----:B------:R-:W-:Y:S01]  /*1740*/  PRMT R36, R37, 0x7632, R36 ;  /* 0x0000763225247816 */ /* 0x000fe20000000024 */
[----:B0-----:R-:W-:Y:S01]  /*1750*/  IMAD.U32 R9, R18, 0x10000, RZ ;  /* 0x0001000012097824 */ /* 0x001fe200078e00ff */
[----:B------:R-:W-:-:S03]  /*1760*/  SHF.L.U32 R14, R3, 0x1, RZ ;  /* 0x00000001030e7819 */ /* 0x000fc600000006ff */
[----:B------:R0:W-:Y:S04]  /*1770*/  STS.U16 [R24], R31 ;  /* 0x0000001f18007388 */ /* 0x0001e80000000400 */
[----:B------:R-:W-:Y:S04]  /*1780*/  STS.U16 [R24+0x40], R32 ;  /* 0x0000402018007388 */ /* 0x000fe80000000400 */
[----:B------:R-:W-:Y:S04]  /*1790*/  STS.U16 [R24+0x80], R37 ;  /* 0x0000802518007388 */ /* 0x000fe80000000400 */
[----:B------:R-:W-:Y:S01]  /*17a0*/  STS.U16 [R24+0xc0], R36 ;  /* 0x0000c02418007388 */ /* 0x000fe20000000400 */
[----:B------:R-:W-:-:S03]  /*17b0*/  FMUL R3, R9, R34 ;  /* 0x0000002209037220 */ /* 0x000fc60000400000 */
[----:B------:R-:W-:Y:S01]  /*17c0*/  BAR.SYNC.DEFER_BLOCKING 0x0 ;  /* 0x0000000000007b1d */ /* 0x000fe20000010000 */
[----:B------:R-:W-:Y:S01]  /*17d0*/  SHF.L.U32 R17, R17, 0x10, RZ ;  /* 0x0000001011117819 */ /* 0x000fe200000006ff */
[----:B--2---:R-:W-:Y:S01]  /*17e0*/  IMAD.U32 R18, R41, 0x10000, RZ ;  /* 0x0001000029127824 */ /* 0x004fe200078e00ff */
[----:B------:R-:W-:-:S03]  /*17f0*/  SHF.L.U32 R45, R45, 0x10, RZ ;  /* 0x000000102d2d7819 */ /* 0x000fc600000006ff */
[----:B------:R-:W2:Y:S01]  /*1800*/  LDS.64 R8, [R14] ;  /* 0x000000000e087984 */ /* 0x000ea20000000a00 */
[----:B---3--:R-:W-:Y:S01]  /*1810*/  FMUL R2, R17, R34 ;  /* 0x0000002211027220 */ /* 0x008fe20000400000 */
[----:B------:R-:W-:Y:S01]  /*1820*/  SHF.L.U32 R17, R16, 0x10, RZ ;  /* 0x0000001010117819 */ /* 0x000fe200000006ff */
[----:B0-----:R-:W-:Y:S01]  /*1830*/  IMAD.U32 R31, R46, 0x10000, RZ ;  /* 0x000100002e1f7824 */ /* 0x001fe200078e00ff */
[----:B------:R-:W-:Y:S01]  /*1840*/  SHF.L.U32 R43, R43, 0x10, RZ ;  /* 0x000000102b2b7819 */ /* 0x000fe200000006ff */
[----:B------:R-:W-:Y:S01]  /*1850*/  FFMA R18, -R3, R18, RZ ;  /* 0x0000001203127223 */ /* 0x000fe200000001ff */
[----:B------:R-:W-:Y:S01]  /*1860*/  FFMA R3, -R2, R45, RZ ;  /* 0x0000002d02037223 */ /* 0x000fe200000001ff */
[----:B------:R-:W-:Y:S01]  /*1870*/  SHF.L.U32 R47, R47, 0x10, RZ ;  /* 0x000000102f2f7819 */ /* 0x000fe200000006ff */
[----:B------:R-:W-:Y:S01]  /*1880*/  FMUL R2, R17, R34 ;  /* 0x0000002211027220 */ /* 0x000fe20000400000 */
[----:B----4-:R-:W-:Y:S01]  /*1890*/  SHF.L.U32 R44, R44, 0x10, RZ ;  /* 0x000000102c2c7819 */ /* 0x010fe200000006ff */
[----:B------:R-:W-:Y:S01]  /*18a0*/  FMUL R43, R34, R43 ;  /* 0x0000002b222b7220 */ /* 0x000fe20000400000 */
[----:B------:R-:W-:Y:S01]  /*18b0*/  SHF.L.U32 R48, R48, 0x10, RZ ;  /* 0x0000001030307819 */ /* 0x000fe200000006ff */
[----:B------:R-:W-:Y:S01]  /*18c0*/  FMUL R31, R34, R31 ;  /* 0x0000001f221f7220 */ /* 0x000fe20000400000 */
[----:B-1----:R-:W-:Y:S01]  /*18d0*/  FMUL R10, R10, R13 ;  /* 0x0000000d0a0a7220 */ /* 0x002fe20000400000 */
[----:B-----5:R-:W-:Y:S01]  /*18e0*/  FMUL R29, R28, R29 ;  /* 0x0000001d1c1d7220 */ /* 0x020fe20000400000 */
[----:B------:R-:W-:Y:S01]  /*18f0*/  FFMA R2, -R2, R47, RZ ;  /* 0x0000002f02027223 */ /* 0x000fe200000001ff */
[----:B------:R-:W-:Y:S01]  /*1900*/  @!P3 FMUL R3, R43, R44 ;  /* 0x0000002c2b03b220 */ /* 0x000fe20000400000 */
[----:B------:R-:W-:Y:S01]  /*1910*/  @!P3 FMUL R2, R31, R48 ;  /* 0x000000301f02b220 */ /* 0x000fe20000400000 */
[----:B------:R-:W-:Y:S01]  /*1920*/  FMUL R5, R5, R10 ;  /* 0x0000000a05057220 */ /* 0x000fe20000400000 */
[----:B------:R-:W-:-:S03]  /*1930*/  FMUL R4, R4, R29 ;  /* 0x0000001d04047220 */ /* 0x000fc60000400000 */
[----:B------:R-:W-:Y:S01]  /*1940*/  FFMA R5, R20, R3, R5 ;  /* 0x0000000314057223 */ /* 0x000fe20000000005 */
[----:B------:R-:W-:Y:S01]  /*1950*/  FFMA R10, R11, R2, R4 ;  /* 0x000000020b0a7223 */ /* 0x000fe20000000004 */
[----:B------:R-:W-:Y:S01]  /*1960*/  IMAD.WIDE R2, R35, R0, c[0x0][0x188] ;  /* 0x0000620023027625 */ /* 0x000fe200078e0200 */
[----:B------:R-:W-:-:S03]  /*1970*/  SHF.L.U32 R27, R27, 0x10, RZ ;  /* 0x000000101b1b7819 */ /* 0x000fc600000006ff */
[----:B------:R-:W-:Y:S01]  /*1980*/  IMAD.U32 R33, R33, 0x10000, RZ ;  /* 0x0001000021217824 */ /* 0x000fe200078e00ff */
[----:B------:R-:W-:Y:S01]  /*1990*/  SHF.L.U32 R25, R25, 0x10, RZ ;  /* 0x0000001019197819 */ /* 0x000fe200000006ff */
[C---:B------:R-:W-:Y:S01]  /*19a0*/  FMUL R30, R34.reuse, R27 ;  /* 0x0000001b221e7220 */ /* 0x040fe20000400000 */
[----:B------:R-:W-:Y:S01]  /*19b0*/  IMAD.U32 R39, R39, 0x10000, RZ ;  /* 0x0001000027277824 */ /* 0x000fe200078e00ff */
[----:B------:R-:W-:Y:S01]  /*19c0*/  FMUL R16, R34, R33 ;  /* 0x0000002122107220 */ /* 0x000fe20000400000 */
[----:B------:R-:W-:Y:S01]  /*19d0*/  FMUL R26, R26, R15 ;  /* 0x0000000f1a1a7220 */ /* 0x000fe20000400000 */
[----:B------:R-:W-:Y:S01]  /*19e0*/  FMUL R19, R19, R12 ;  /* 0x0000000c13137220 */ /* 0x000fe20000400000 */
[----:B--2---:R0:W-:Y:S01]  /*19f0*/  @!P2 STG.E.64 [R2.64], R8 ;  /* 0x000000080200a986 */ /* 0x0041e2000c101b04 */
[----:B------:R-:W-:Y:S01]  /*1a00*/  @!P3 FMUL R23, R16, R25 ;  /* 0x000000191017b220 */ /* 0x000fe20000400000 */
[----:B------:R-:W-:Y:S01]  /*1a10*/  @!P3 FMUL R18, R30, R39 ;  /* 0x000000271e12b220 */ /* 0x000fe20000400000 */
[----:B------:R-:W-:Y:S01]  /*1a20*/  FMUL R7, R7, R26 ;  /* 0x0000001a07077220 */ /* 0x000fe20000400000 */
[----:B------:R-:W-:-:S03]  /*1a30*/  FMUL R6, R6, R19 ;  /* 0x0000001306067220 */ /* 0x000fc60000400000 */
[----:B------:R-:W-:Y:S01]  /*1a40*/  FFMA R7, R22, R23, R7 ;  /* 0x0000001716077223 */ /* 0x000fe20000000007 */
[----:B------:R-:W-:Y:S01]  /*1a50*/  FFMA R6, R21, R18, R6 ;  /* 0x0000001215067223 */ /* 0x000fe20000000006 */
[----:B------:R-:W-:Y:S01]  /*1a60*/  F2FP.BF16.PACK_AB R5, R10, R5 ;  /* 0x000000050a05723e */ /* 0x000fe200000010ff */
[----:B------:R-:W-:Y:S03]  /*1a70*/  BAR.SYNC.DEFER_BLOCKING 0x0 ;  /* 0x0000000000007b1d */ /* 0x000fe60000010000 */
[----:B------:R-:W-:Y:S02]  /*1a80*/  F2FP.BF16.PACK_AB R4, R6, R7 ;  /* 0x000000070604723e */ /* 0x000fe400000010ff */
[----:B0-----:R-:W-:Y:S02]  /*1a90*/  PRMT R3, R5, 0x7632, R3 ;  /* 0x0000763205037816 */ /* 0x001fe40000000003 */
[----:B------:R-:W-:Y:S01]  /*1aa0*/  PRMT R12, R4, 0x7632, R12 ;  /* 0x00007632040c7816 */ /* 0x000fe2000000000c */
[----:B------:R0:W-:Y:S04]  /*1ab0*/  STS.U16 [R24], R4 ;  /* 0x0000000418007388 */ /* 0x0001e80000000400 */
[----:B------:R0:W-:Y:S04]  /*1ac0*/  STS.U16 [R24+0x40], R12 ;  /* 0x0000400c18007388 */ /* 0x0001e80000000400 */
[----:B------:R0:W-:Y:S04]  /*1ad0*/  STS.U16 [R24+0x80], R5 ;  /* 0x0000800518007388 */ /* 0x0001e80000000400 */
[----:B------:R0:W-:Y:S04]  /*1ae0*/  STS.U16 [R24+0xc0], R3 ;  /* 0x0000c00318007388 */ /* 0x0001e80000000400 */
[----:B------:R-:W-:Y:S06]  /*1af0*/  BAR.SYNC.DEFER_BLOCKING 0x0 ;  /* 0x0000000000007b1d */ /* 0x000fec0000010000 */
[----:B------:R-:W-:Y:S05]  /*1b00*/  @P2 EXIT ;  /* 0x000000000000294d */ /* 0x000fea0003800000 */
[----:B0-----:R-:W0:Y:S01]  /*1b10*/  LDS.64 R14, [R14] ;  /* 0x000000000e0e7984 */ /* 0x001e220000000a00 */
[----:B------:R-:W-:-:S05]  /*1b20*/  IMAD.WIDE R2, R35, R0, c[0x0][0x190] ;  /* 0x0000640023027625 */ /* 0x000fca00078e0200 */
[----:B0-----:R-:W-:Y:S01]  /*1b30*/  STG.E.64 [R2.64], R14 ;  /* 0x0000000e02007986 */ /* 0x001fe2000c101b04 */
[----:B------:R-:W-:Y:S05]  /*1b40*/  EXIT ;  /* 0x000000000000794d */ /* 0x000fea0003800000 */
.L_x_0:
[----:B------:R-:W-:-:S00]  /*1b50*/  BRA `(.L_x_0) ;  /* 0xfffffff000007947 */ /* 0x000fc0000383ffff */
[----:B------:R-:W-:-:S00]  /*1b60*/  NOP ;  /* 0x0000000000007918 */ /* 0x000fc00000000000 */
        /* <DEDUP_REMOVED lines=9> */
.L_x_1:


//--------------------- .nv.global.init           --------------------------
	.section	.nv.global.init,"aw",@progbits
.nv.global.init:
	.type		_$_str,@object
	.size		_$_str,(.L_0 - _$_str)
_$_str:
        /*0000*/ 	.byte	0x5f, 0x5f, 0x43, 0x55, 0x44, 0x41, 0x5f, 0x46, 0x54, 0x5a, 0x00
.L_0:


//--------------------- .nv.shared.triton_red_fused__scaled_dot_product_flash_attention__to_copy_add_mean_mul_pow_rsqrt_2 --------------------------
	.section	.nv.shared.triton_red_fused__scaled_dot_product_flash_attention__to_copy_add_mean_mul_pow_rsqrt_2,"aw",@nobits
	.sectionflags	@""
	.align	16
